//
// Generated by NVIDIA NVVM Compiler
//
// Compiler Build ID: CL-36424714
// Cuda compilation tools, release 13.0, V13.0.88
// Based on NVVM 20.0.0
//

.version 9.0
.target sm_100
.address_size 64

	// .globl	_Z23naive_layer_norm_kernelPfS_mm
// _ZZ33block_reduction_layer_norm_kernelPfS_mmE6sums_s has been demoted
// _ZZ33block_reduction_layer_norm_kernelPfS_mmE7sum2s_s has been demoted

.visible .entry _Z23naive_layer_norm_kernelPfS_mm(
	.param .u64 .ptr .align 1 _Z23naive_layer_norm_kernelPfS_mm_param_0,
	.param .u64 .ptr .align 1 _Z23naive_layer_norm_kernelPfS_mm_param_1,
	.param .u64 _Z23naive_layer_norm_kernelPfS_mm_param_2,
	.param .u64 _Z23naive_layer_norm_kernelPfS_mm_param_3
)
{
	.reg .pred 	%p<20>;
	.reg .b32 	%r<5>;
	.reg .b32 	%f<181>;
	.reg .b64 	%rd<85>;
	.reg .b64 	%fd<4>;

	ld.param.u64 	%rd42, [_Z23naive_layer_norm_kernelPfS_mm_param_0];
	ld.param.u64 	%rd43, [_Z23naive_layer_norm_kernelPfS_mm_param_1];
	ld.param.u64 	%rd44, [_Z23naive_layer_norm_kernelPfS_mm_param_2];
	ld.param.u64 	%rd41, [_Z23naive_layer_norm_kernelPfS_mm_param_3];
	cvta.to.global.u64 	%rd1, %rd43;
	cvta.to.global.u64 	%rd2, %rd42;
	mov.u32 	%r1, %ntid.x;
	mov.u32 	%r2, %ctaid.x;
	mov.u32 	%r3, %tid.x;
	mad.lo.s32 	%r4, %r1, %r2, %r3;
	cvt.u64.u32 	%rd3, %r4;
	setp.le.u64 	%p1, %rd44, %rd3;
	@%p1 bra 	$L__BB0_26;
	setp.eq.s64 	%p2, %rd41, 0;
	mov.f32 	%f179, 0f00000000;
	mov.f32 	%f180, %f179;
	@%p2 bra 	$L__BB0_14;
	mul.lo.s64 	%rd4, %rd41, %rd3;
	and.b64  	%rd5, %rd41, 15;
	setp.lt.u64 	%p3, %rd41, 16;
	mov.f32 	%f180, 0f00000000;
	mov.b64 	%rd75, 0;
	mov.f32 	%f179, %f180;
	@%p3 bra 	$L__BB0_5;
	and.b64  	%rd75, %rd41, -16;
	shl.b64 	%rd46, %rd4, 2;
	add.s64 	%rd47, %rd46, %rd2;
	add.s64 	%rd72, %rd47, 32;
	mov.f32 	%f180, 0f00000000;
	mov.u64 	%rd73, %rd75;
$L__BB0_4:
	.pragma "nounroll";
	ld.global.f32 	%f33, [%rd72+-32];
	add.f32 	%f34, %f179, %f33;
	fma.rn.f32 	%f35, %f33, %f33, %f180;
	ld.global.f32 	%f36, [%rd72+-28];
	add.f32 	%f37, %f34, %f36;
	fma.rn.f32 	%f38, %f36, %f36, %f35;
	ld.global.f32 	%f39, [%rd72+-24];
	add.f32 	%f40, %f37, %f39;
	fma.rn.f32 	%f41, %f39, %f39, %f38;
	ld.global.f32 	%f42, [%rd72+-20];
	add.f32 	%f43, %f40, %f42;
	fma.rn.f32 	%f44, %f42, %f42, %f41;
	ld.global.f32 	%f45, [%rd72+-16];
	add.f32 	%f46, %f43, %f45;
	fma.rn.f32 	%f47, %f45, %f45, %f44;
	ld.global.f32 	%f48, [%rd72+-12];
	add.f32 	%f49, %f46, %f48;
	fma.rn.f32 	%f50, %f48, %f48, %f47;
	ld.global.f32 	%f51, [%rd72+-8];
	add.f32 	%f52, %f49, %f51;
	fma.rn.f32 	%f53, %f51, %f51, %f50;
	ld.global.f32 	%f54, [%rd72+-4];
	add.f32 	%f55, %f52, %f54;
	fma.rn.f32 	%f56, %f54, %f54, %f53;
	ld.global.f32 	%f57, [%rd72];
	add.f32 	%f58, %f55, %f57;
	fma.rn.f32 	%f59, %f57, %f57, %f56;
	ld.global.f32 	%f60, [%rd72+4];
	add.f32 	%f61, %f58, %f60;
	fma.rn.f32 	%f62, %f60, %f60, %f59;
	ld.global.f32 	%f63, [%rd72+8];
	add.f32 	%f64, %f61, %f63;
	fma.rn.f32 	%f65, %f63, %f63, %f62;
	ld.global.f32 	%f66, [%rd72+12];
	add.f32 	%f67, %f64, %f66;
	fma.rn.f32 	%f68, %f66, %f66, %f65;
	ld.global.f32 	%f69, [%rd72+16];
	add.f32 	%f70, %f67, %f69;
	fma.rn.f32 	%f71, %f69, %f69, %f68;
	ld.global.f32 	%f72, [%rd72+20];
	add.f32 	%f73, %f70, %f72;
	fma.rn.f32 	%f74, %f72, %f72, %f71;
	ld.global.f32 	%f75, [%rd72+24];
	add.f32 	%f76, %f73, %f75;
	fma.rn.f32 	%f77, %f75, %f75, %f74;
	ld.global.f32 	%f78, [%rd72+28];
	add.f32 	%f179, %f76, %f78;
	fma.rn.f32 	%f180, %f78, %f78, %f77;
	add.s64 	%rd73, %rd73, -16;
	add.s64 	%rd72, %rd72, 64;
	setp.ne.s64 	%p4, %rd73, 0;
	@%p4 bra 	$L__BB0_4;
$L__BB0_5:
	setp.eq.s64 	%p5, %rd5, 0;
	@%p5 bra 	$L__BB0_14;
	and.b64  	%rd13, %rd41, 7;
	setp.lt.u64 	%p6, %rd5, 8;
	@%p6 bra 	$L__BB0_8;
	add.s64 	%rd48, %rd75, %rd4;
	shl.b64 	%rd49, %rd48, 2;
	add.s64 	%rd50, %rd2, %rd49;
	ld.global.f32 	%f80, [%rd50];
	add.f32 	%f81, %f179, %f80;
	fma.rn.f32 	%f82, %f80, %f80, %f180;
	ld.global.f32 	%f83, [%rd50+4];
	add.f32 	%f84, %f81, %f83;
	fma.rn.f32 	%f85, %f83, %f83, %f82;
	ld.global.f32 	%f86, [%rd50+8];
	add.f32 	%f87, %f84, %f86;
	fma.rn.f32 	%f88, %f86, %f86, %f85;
	ld.global.f32 	%f89, [%rd50+12];
	add.f32 	%f90, %f87, %f89;
	fma.rn.f32 	%f91, %f89, %f89, %f88;
	ld.global.f32 	%f92, [%rd50+16];
	add.f32 	%f93, %f90, %f92;
	fma.rn.f32 	%f94, %f92, %f92, %f91;
	ld.global.f32 	%f95, [%rd50+20];
	add.f32 	%f96, %f93, %f95;
	fma.rn.f32 	%f97, %f95, %f95, %f94;
	ld.global.f32 	%f98, [%rd50+24];
	add.f32 	%f99, %f96, %f98;
	fma.rn.f32 	%f100, %f98, %f98, %f97;
	ld.global.f32 	%f101, [%rd50+28];
	add.f32 	%f179, %f99, %f101;
	fma.rn.f32 	%f180, %f101, %f101, %f100;
	add.s64 	%rd75, %rd75, 8;
$L__BB0_8:
	setp.eq.s64 	%p7, %rd13, 0;
	@%p7 bra 	$L__BB0_14;
	and.b64  	%rd77, %rd41, 3;
	setp.lt.u64 	%p8, %rd13, 4;
	@%p8 bra 	$L__BB0_11;
	add.s64 	%rd51, %rd75, %rd4;
	shl.b64 	%rd52, %rd51, 2;
	add.s64 	%rd53, %rd2, %rd52;
	ld.global.f32 	%f103, [%rd53];
	add.f32 	%f104, %f179, %f103;
	fma.rn.f32 	%f105, %f103, %f103, %f180;
	ld.global.f32 	%f106, [%rd53+4];
	add.f32 	%f107, %f104, %f106;
	fma.rn.f32 	%f108, %f106, %f106, %f105;
	ld.global.f32 	%f109, [%rd53+8];
	add.f32 	%f110, %f107, %f109;
	fma.rn.f32 	%f111, %f109, %f109, %f108;
	ld.global.f32 	%f112, [%rd53+12];
	add.f32 	%f179, %f110, %f112;
	fma.rn.f32 	%f180, %f112, %f112, %f111;
	add.s64 	%rd75, %rd75, 4;
$L__BB0_11:
	setp.eq.s64 	%p9, %rd77, 0;
	@%p9 bra 	$L__BB0_14;
	add.s64 	%rd54, %rd75, %rd4;
	shl.b64 	%rd55, %rd54, 2;
	add.s64 	%rd78, %rd2, %rd55;
$L__BB0_13:
	.pragma "nounroll";
	ld.global.f32 	%f113, [%rd78];
	add.f32 	%f179, %f179, %f113;
	fma.rn.f32 	%f180, %f113, %f113, %f180;
	add.s64 	%rd78, %rd78, 4;
	add.s64 	%rd77, %rd77, -1;
	setp.ne.s64 	%p10, %rd77, 0;
	@%p10 bra 	$L__BB0_13;
$L__BB0_14:
	setp.eq.s64 	%p11, %rd41, 0;
	cvt.rn.f32.u64 	%f114, %rd41;
	div.rn.f32 	%f27, %f179, %f114;
	div.rn.f32 	%f115, %f180, %f114;
	mul.f32 	%f116, %f27, %f27;
	sub.f32 	%f117, %f115, %f116;
	cvt.f64.f32 	%fd1, %f117;
	add.f64 	%fd2, %fd1, 0d3EE4F8B588E368F1;
	sqrt.rn.f64 	%fd3, %fd2;
	cvt.rn.f32.f64 	%f28, %fd3;
	@%p11 bra 	$L__BB0_26;
	mul.lo.s64 	%rd24, %rd41, %rd3;
	and.b64  	%rd25, %rd41, 7;
	setp.lt.u64 	%p12, %rd41, 8;
	mov.b64 	%rd83, 0;
	@%p12 bra 	$L__BB0_18;
	and.b64  	%rd83, %rd41, -8;
	shl.b64 	%rd57, %rd24, 2;
	add.s64 	%rd58, %rd57, 16;
	add.s64 	%rd80, %rd2, %rd58;
	add.s64 	%rd79, %rd1, %rd58;
	mov.u64 	%rd81, %rd83;
$L__BB0_17:
	.pragma "nounroll";
	ld.global.f32 	%f118, [%rd80+-16];
	sub.f32 	%f119, %f118, %f27;
	div.rn.f32 	%f120, %f119, %f28;
	st.global.f32 	[%rd79+-16], %f120;
	ld.global.f32 	%f121, [%rd80+-12];
	sub.f32 	%f122, %f121, %f27;
	div.rn.f32 	%f123, %f122, %f28;
	st.global.f32 	[%rd79+-12], %f123;
	ld.global.f32 	%f124, [%rd80+-8];
	sub.f32 	%f125, %f124, %f27;
	div.rn.f32 	%f126, %f125, %f28;
	st.global.f32 	[%rd79+-8], %f126;
	ld.global.f32 	%f127, [%rd80+-4];
	sub.f32 	%f128, %f127, %f27;
	div.rn.f32 	%f129, %f128, %f28;
	st.global.f32 	[%rd79+-4], %f129;
	ld.global.f32 	%f130, [%rd80];
	sub.f32 	%f131, %f130, %f27;
	div.rn.f32 	%f132, %f131, %f28;
	st.global.f32 	[%rd79], %f132;
	ld.global.f32 	%f133, [%rd80+4];
	sub.f32 	%f134, %f133, %f27;
	div.rn.f32 	%f135, %f134, %f28;
	st.global.f32 	[%rd79+4], %f135;
	ld.global.f32 	%f136, [%rd80+8];
	sub.f32 	%f137, %f136, %f27;
	div.rn.f32 	%f138, %f137, %f28;
	st.global.f32 	[%rd79+8], %f138;
	ld.global.f32 	%f139, [%rd80+12];
	sub.f32 	%f140, %f139, %f27;
	div.rn.f32 	%f141, %f140, %f28;
	st.global.f32 	[%rd79+12], %f141;
	add.s64 	%rd81, %rd81, -8;
	add.s64 	%rd80, %rd80, 32;
	add.s64 	%rd79, %rd79, 32;
	setp.ne.s64 	%p13, %rd81, 0;
	@%p13 bra 	$L__BB0_17;
$L__BB0_18:
	setp.eq.s64 	%p14, %rd25, 0;
	@%p14 bra 	$L__BB0_26;
	and.b64  	%rd36, %rd41, 3;
	setp.lt.u64 	%p15, %rd25, 4;
	@%p15 bra 	$L__BB0_21;
	add.s64 	%rd59, %rd83, %rd24;
	shl.b64 	%rd60, %rd59, 2;
	add.s64 	%rd61, %rd2, %rd60;
	ld.global.f32 	%f142, [%rd61];
	sub.f32 	%f143, %f142, %f27;
	div.rn.f32 	%f144, %f143, %f28;
	add.s64 	%rd62, %rd1, %rd60;
	st.global.f32 	[%rd62], %f144;
	ld.global.f32 	%f145, [%rd61+4];
	sub.f32 	%f146, %f145, %f27;
	div.rn.f32 	%f147, %f146, %f28;
	st.global.f32 	[%rd62+4], %f147;
	ld.global.f32 	%f148, [%rd61+8];
	sub.f32 	%f149, %f148, %f27;
	div.rn.f32 	%f150, %f149, %f28;
	st.global.f32 	[%rd62+8], %f150;
	ld.global.f32 	%f151, [%rd61+12];
	sub.f32 	%f152, %f151, %f27;
	div.rn.f32 	%f153, %f152, %f28;
	st.global.f32 	[%rd62+12], %f153;
	add.s64 	%rd83, %rd83, 4;
$L__BB0_21:
	setp.eq.s64 	%p16, %rd36, 0;
	@%p16 bra 	$L__BB0_26;
	setp.eq.s64 	%p17, %rd36, 1;
	@%p17 bra 	$L__BB0_24;
	add.s64 	%rd63, %rd83, %rd24;
	shl.b64 	%rd64, %rd63, 2;
	add.s64 	%rd65, %rd2, %rd64;
	ld.global.f32 	%f154, [%rd65];
	sub.f32 	%f155, %f154, %f27;
	div.rn.f32 	%f156, %f155, %f28;
	add.s64 	%rd66, %rd1, %rd64;
	st.global.f32 	[%rd66], %f156;
	ld.global.f32 	%f157, [%rd65+4];
	sub.f32 	%f158, %f157, %f27;
	div.rn.f32 	%f159, %f158, %f28;
	st.global.f32 	[%rd66+4], %f159;
	add.s64 	%rd83, %rd83, 2;
$L__BB0_24:
	and.b64  	%rd67, %rd41, 1;
	setp.eq.b64 	%p18, %rd67, 1;
	not.pred 	%p19, %p18;
	@%p19 bra 	$L__BB0_26;
	add.s64 	%rd68, %rd83, %rd24;
	shl.b64 	%rd69, %rd68, 2;
	add.s64 	%rd70, %rd2, %rd69;
	ld.global.f32 	%f160, [%rd70];
	sub.f32 	%f161, %f160, %f27;
	div.rn.f32 	%f162, %f161, %f28;
	add.s64 	%rd71, %rd1, %rd69;
	st.global.f32 	[%rd71], %f162;
$L__BB0_26:
	ret;

}
	// .globl	_Z33block_reduction_layer_norm_kernelPfS_mm
.visible .entry _Z33block_reduction_layer_norm_kernelPfS_mm(
	.param .u64 .ptr .align 1 _Z33block_reduction_layer_norm_kernelPfS_mm_param_0,
	.param .u64 .ptr .align 1 _Z33block_reduction_layer_norm_kernelPfS_mm_param_1,
	.param .u64 _Z33block_reduction_layer_norm_kernelPfS_mm_param_2,
	.param .u64 _Z33block_reduction_layer_norm_kernelPfS_mm_param_3
)
{
	.reg .pred 	%p<50>;
	.reg .b32 	%r<15>;
	.reg .b32 	%f<200>;
	.reg .b64 	%rd<149>;
	// demoted variable
	.shared .align 4 .b8 _ZZ33block_reduction_layer_norm_kernelPfS_mmE6sums_s[4096];
	// demoted variable
	.shared .align 4 .b8 _ZZ33block_reduction_layer_norm_kernelPfS_mmE7sum2s_s[4096];
	ld.param.u64 	%rd56, [_Z33block_reduction_layer_norm_kernelPfS_mm_param_0];
	ld.param.u64 	%rd57, [_Z33block_reduction_layer_norm_kernelPfS_mm_param_1];
	ld.param.u64 	%rd55, [_Z33block_reduction_layer_norm_kernelPfS_mm_param_3];
	cvta.to.global.u64 	%rd1, %rd57;
	cvta.to.global.u64 	%rd2, %rd56;
	mov.u32 	%r5, %ctaid.x;
	cvt.u64.u32 	%rd3, %r5;
	add.s64 	%rd4, %rd55, 1023;
	shr.u64 	%rd5, %rd4, 10;
	setp.lt.u64 	%p1, %rd4, 1024;
	mov.f32 	%f158, 0f00000000;
	mov.f32 	%f159, %f158;
	@%p1 bra 	$L__BB1_41;
	mov.u32 	%r6, %tid.x;
	cvt.u64.u32 	%rd6, %r6;
	mul.lo.s64 	%rd7, %rd55, %rd3;
	add.s64 	%rd59, %rd5, -1;
	and.b64  	%rd8, %rd5, 7;
	setp.lt.u64 	%p2, %rd59, 7;
	mov.f32 	%f159, 0f00000000;
	mov.b64 	%rd139, 0;
	mov.f32 	%f158, %f159;
	@%p2 bra 	$L__BB1_20;
	and.b64  	%rd139, %rd5, 18014398509481976;
	or.b64  	%rd136, %rd6, 7168;
	add.s64 	%rd60, %rd7, %rd6;
	shl.b64 	%rd61, %rd60, 2;
	add.s64 	%rd62, %rd61, %rd2;
	add.s64 	%rd135, %rd62, 16384;
	mov.f32 	%f159, 0f00000000;
	mov.u64 	%rd137, %rd139;
$L__BB1_3:
	.pragma "nounroll";
	add.s64 	%rd63, %rd136, -7168;
	setp.ge.u64 	%p3, %rd63, %rd55;
	@%p3 bra 	$L__BB1_5;
	ld.global.f32 	%f81, [%rd135+-16384];
	add.f32 	%f158, %f158, %f81;
	fma.rn.f32 	%f159, %f81, %f81, %f159;
$L__BB1_5:
	add.s64 	%rd64, %rd136, -6144;
	setp.ge.u64 	%p4, %rd64, %rd55;
	@%p4 bra 	$L__BB1_7;
	ld.global.f32 	%f82, [%rd135+-12288];
	add.f32 	%f158, %f158, %f82;
	fma.rn.f32 	%f159, %f82, %f82, %f159;
$L__BB1_7:
	add.s64 	%rd65, %rd136, -5120;
	setp.ge.u64 	%p5, %rd65, %rd55;
	@%p5 bra 	$L__BB1_9;
	ld.global.f32 	%f83, [%rd135+-8192];
	add.f32 	%f158, %f158, %f83;
	fma.rn.f32 	%f159, %f83, %f83, %f159;
$L__BB1_9:
	add.s64 	%rd66, %rd136, -4096;
	setp.ge.u64 	%p6, %rd66, %rd55;
	@%p6 bra 	$L__BB1_11;
	ld.global.f32 	%f84, [%rd135+-4096];
	add.f32 	%f158, %f158, %f84;
	fma.rn.f32 	%f159, %f84, %f84, %f159;
$L__BB1_11:
	add.s64 	%rd67, %rd136, -3072;
	setp.ge.u64 	%p7, %rd67, %rd55;
	@%p7 bra 	$L__BB1_13;
	ld.global.f32 	%f85, [%rd135];
	add.f32 	%f158, %f158, %f85;
	fma.rn.f32 	%f159, %f85, %f85, %f159;
$L__BB1_13:
	add.s64 	%rd68, %rd136, -2048;
	setp.ge.u64 	%p8, %rd68, %rd55;
	@%p8 bra 	$L__BB1_15;
	ld.global.f32 	%f86, [%rd135+4096];
	add.f32 	%f158, %f158, %f86;
	fma.rn.f32 	%f159, %f86, %f86, %f159;
$L__BB1_15:
	add.s64 	%rd69, %rd136, -1024;
	setp.ge.u64 	%p9, %rd69, %rd55;
	@%p9 bra 	$L__BB1_17;
	ld.global.f32 	%f87, [%rd135+8192];
	add.f32 	%f158, %f158, %f87;
	fma.rn.f32 	%f159, %f87, %f87, %f159;
$L__BB1_17:
	setp.ge.u64 	%p10, %rd136, %rd55;
	@%p10 bra 	$L__BB1_19;
	ld.global.f32 	%f88, [%rd135+12288];
	add.f32 	%f158, %f158, %f88;
	fma.rn.f32 	%f159, %f88, %f88, %f159;
$L__BB1_19:
	add.s64 	%rd137, %rd137, -8;
	add.s64 	%rd136, %rd136, 8192;
	add.s64 	%rd135, %rd135, 32768;
	setp.ne.s64 	%p11, %rd137, 0;
	@%p11 bra 	$L__BB1_3;
$L__BB1_20:
	setp.eq.s64 	%p12, %rd8, 0;
	@%p12 bra 	$L__BB1_41;
	setp.lt.u64 	%p13, %rd8, 4;
	@%p13 bra 	$L__BB1_31;
	shl.b64 	%rd70, %rd139, 10;
	or.b64  	%rd19, %rd70, %rd6;
	setp.ge.u64 	%p14, %rd19, %rd55;
	add.s64 	%rd71, %rd19, %rd7;
	shl.b64 	%rd72, %rd71, 2;
	add.s64 	%rd20, %rd2, %rd72;
	@%p14 bra 	$L__BB1_24;
	ld.global.f32 	%f90, [%rd20];
	add.f32 	%f158, %f158, %f90;
	fma.rn.f32 	%f159, %f90, %f90, %f159;
$L__BB1_24:
	add.s64 	%rd73, %rd19, 1024;
	setp.ge.u64 	%p15, %rd73, %rd55;
	@%p15 bra 	$L__BB1_26;
	ld.global.f32 	%f91, [%rd20+4096];
	add.f32 	%f158, %f158, %f91;
	fma.rn.f32 	%f159, %f91, %f91, %f159;
$L__BB1_26:
	add.s64 	%rd74, %rd19, 2048;
	setp.ge.u64 	%p16, %rd74, %rd55;
	@%p16 bra 	$L__BB1_28;
	ld.global.f32 	%f92, [%rd20+8192];
	add.f32 	%f158, %f158, %f92;
	fma.rn.f32 	%f159, %f92, %f92, %f159;
$L__BB1_28:
	add.s64 	%rd75, %rd19, 3072;
	setp.ge.u64 	%p17, %rd75, %rd55;
	@%p17 bra 	$L__BB1_30;
	ld.global.f32 	%f93, [%rd20+12288];
	add.f32 	%f158, %f158, %f93;
	fma.rn.f32 	%f159, %f93, %f93, %f159;
$L__BB1_30:
	add.s64 	%rd139, %rd139, 4;
$L__BB1_31:
	and.b64  	%rd76, %rd5, 3;
	setp.eq.s64 	%p18, %rd76, 0;
	@%p18 bra 	$L__BB1_41;
	setp.eq.s64 	%p19, %rd76, 1;
	@%p19 bra 	$L__BB1_38;
	shl.b64 	%rd77, %rd139, 10;
	or.b64  	%rd23, %rd77, %rd6;
	setp.ge.u64 	%p20, %rd23, %rd55;
	add.s64 	%rd78, %rd23, %rd7;
	shl.b64 	%rd79, %rd78, 2;
	add.s64 	%rd24, %rd2, %rd79;
	@%p20 bra 	$L__BB1_35;
	ld.global.f32 	%f95, [%rd24];
	add.f32 	%f158, %f158, %f95;
	fma.rn.f32 	%f159, %f95, %f95, %f159;
$L__BB1_35:
	add.s64 	%rd80, %rd23, 1024;
	setp.ge.u64 	%p21, %rd80, %rd55;
	@%p21 bra 	$L__BB1_37;
	ld.global.f32 	%f96, [%rd24+4096];
	add.f32 	%f158, %f158, %f96;
	fma.rn.f32 	%f159, %f96, %f96, %f159;
$L__BB1_37:
	add.s64 	%rd139, %rd139, 2;
$L__BB1_38:
	and.b64  	%rd81, %rd4, 1024;
	setp.eq.s64 	%p22, %rd81, 0;
	@%p22 bra 	$L__BB1_41;
	shl.b64 	%rd82, %rd139, 10;
	or.b64  	%rd27, %rd82, %rd6;
	setp.ge.u64 	%p23, %rd27, %rd55;
	@%p23 bra 	$L__BB1_41;
	add.s64 	%rd83, %rd27, %rd7;
	shl.b64 	%rd84, %rd83, 2;
	add.s64 	%rd85, %rd2, %rd84;
	ld.global.f32 	%f97, [%rd85];
	add.f32 	%f158, %f158, %f97;
	fma.rn.f32 	%f159, %f97, %f97, %f159;
$L__BB1_41:
	mov.u32 	%r1, %tid.x;
	shl.b32 	%r7, %r1, 2;
	mov.u32 	%r8, _ZZ33block_reduction_layer_norm_kernelPfS_mmE6sums_s;
	add.s32 	%r2, %r8, %r7;
	st.shared.f32 	[%r2], %f158;
	mov.u32 	%r9, _ZZ33block_reduction_layer_norm_kernelPfS_mmE7sum2s_s;
	add.s32 	%r3, %r9, %r7;
	st.shared.f32 	[%r3], %f159;
	bar.sync 	0;
	mov.u32 	%r4, %ntid.x;
	setp.lt.u32 	%p24, %r4, 2;
	@%p24 bra 	$L__BB1_46;
	shr.u32 	%r10, %r4, 1;
	cvt.u64.u32 	%rd141, %r10;
	cvt.u64.u32 	%rd29, %r1;
$L__BB1_43:
	setp.le.u64 	%p25, %rd141, %rd29;
	@%p25 bra 	$L__BB1_45;
	cvt.u32.u64 	%r11, %rd141;
	shl.b32 	%r12, %r11, 2;
	add.s32 	%r13, %r2, %r12;
	ld.shared.f32 	%f98, [%r13];
	ld.shared.f32 	%f99, [%r2];
	add.f32 	%f100, %f98, %f99;
	st.shared.f32 	[%r2], %f100;
	add.s32 	%r14, %r3, %r12;
	ld.shared.f32 	%f101, [%r14];
	ld.shared.f32 	%f102, [%r3];
	add.f32 	%f103, %f101, %f102;
	st.shared.f32 	[%r3], %f103;
$L__BB1_45:
	bar.sync 	0;
	shr.u64 	%rd31, %rd141, 1;
	setp.gt.u64 	%p26, %rd141, 1;
	mov.u64 	%rd141, %rd31;
	@%p26 bra 	$L__BB1_43;
$L__BB1_46:
	setp.lt.u64 	%p27, %rd4, 1024;
	ld.shared.f32 	%f104, [_ZZ33block_reduction_layer_norm_kernelPfS_mmE6sums_s];
	cvt.rn.f32.u64 	%f105, %rd55;
	div.rn.f32 	%f75, %f104, %f105;
	ld.shared.f32 	%f106, [_ZZ33block_reduction_layer_norm_kernelPfS_mmE7sum2s_s];
	div.rn.f32 	%f107, %f106, %f105;
	mul.f32 	%f108, %f75, %f75;
	sub.f32 	%f109, %f107, %f108;
	add.f32 	%f110, %f109, 0f3727C5AC;
	sqrt.rn.f32 	%f76, %f110;
	@%p27 bra 	$L__BB1_87;
	cvt.u64.u32 	%rd32, %r1;
	mul.lo.s64 	%rd33, %rd55, %rd3;
	add.s64 	%rd87, %rd5, -1;
	and.b64  	%rd34, %rd5, 7;
	setp.lt.u64 	%p28, %rd87, 7;
	mov.b64 	%rd147, 0;
	@%p28 bra 	$L__BB1_66;
	and.b64  	%rd147, %rd5, 18014398509481976;
	or.b64  	%rd144, %rd32, 7168;
	add.s64 	%rd88, %rd33, %rd32;
	shl.b64 	%rd89, %rd88, 2;
	add.s64 	%rd90, %rd89, 16384;
	add.s64 	%rd143, %rd1, %rd90;
	add.s64 	%rd142, %rd2, %rd90;
	mov.u64 	%rd145, %rd147;
$L__BB1_49:
	.pragma "nounroll";
	add.s64 	%rd91, %rd144, -7168;
	setp.ge.u64 	%p29, %rd91, %rd55;
	@%p29 bra 	$L__BB1_51;
	ld.global.f32 	%f111, [%rd142+-16384];
	sub.f32 	%f112, %f111, %f75;
	div.rn.f32 	%f113, %f112, %f76;
	st.global.f32 	[%rd143+-16384], %f113;
$L__BB1_51:
	add.s64 	%rd92, %rd144, -6144;
	setp.ge.u64 	%p30, %rd92, %rd55;
	@%p30 bra 	$L__BB1_53;
	ld.global.f32 	%f114, [%rd142+-12288];
	sub.f32 	%f115, %f114, %f75;
	div.rn.f32 	%f116, %f115, %f76;
	st.global.f32 	[%rd143+-12288], %f116;
$L__BB1_53:
	add.s64 	%rd93, %rd144, -5120;
	setp.ge.u64 	%p31, %rd93, %rd55;
	@%p31 bra 	$L__BB1_55;
	ld.global.f32 	%f117, [%rd142+-8192];
	sub.f32 	%f118, %f117, %f75;
	div.rn.f32 	%f119, %f118, %f76;
	st.global.f32 	[%rd143+-8192], %f119;
$L__BB1_55:
	add.s64 	%rd94, %rd144, -4096;
	setp.ge.u64 	%p32, %rd94, %rd55;
	@%p32 bra 	$L__BB1_57;
	ld.global.f32 	%f120, [%rd142+-4096];
	sub.f32 	%f121, %f120, %f75;
	div.rn.f32 	%f122, %f121, %f76;
	st.global.f32 	[%rd143+-4096], %f122;
$L__BB1_57:
	add.s64 	%rd95, %rd144, -3072;
	setp.ge.u64 	%p33, %rd95, %rd55;
	@%p33 bra 	$L__BB1_59;
	ld.global.f32 	%f123, [%rd142];
	sub.f32 	%f124, %f123, %f75;
	div.rn.f32 	%f125, %f124, %f76;
	st.global.f32 	[%rd143], %f125;
$L__BB1_59:
	add.s64 	%rd96, %rd144, -2048;
	setp.ge.u64 	%p34, %rd96, %rd55;
	@%p34 bra 	$L__BB1_61;
	ld.global.f32 	%f126, [%rd142+4096];
	sub.f32 	%f127, %f126, %f75;
	div.rn.f32 	%f128, %f127, %f76;
	st.global.f32 	[%rd143+4096], %f128;
$L__BB1_61:
	add.s64 	%rd97, %rd144, -1024;
	setp.ge.u64 	%p35, %rd97, %rd55;
	@%p35 bra 	$L__BB1_63;
	ld.global.f32 	%f129, [%rd142+8192];
	sub.f32 	%f130, %f129, %f75;
	div.rn.f32 	%f131, %f130, %f76;
	st.global.f32 	[%rd143+8192], %f131;
$L__BB1_63:
	setp.ge.u64 	%p36, %rd144, %rd55;
	@%p36 bra 	$L__BB1_65;
	ld.global.f32 	%f132, [%rd142+12288];
	sub.f32 	%f133, %f132, %f75;
	div.rn.f32 	%f134, %f133, %f76;
	st.global.f32 	[%rd143+12288], %f134;
$L__BB1_65:
	add.s64 	%rd145, %rd145, -8;
	add.s64 	%rd144, %rd144, 8192;
	add.s64 	%rd143, %rd143, 32768;
	add.s64 	%rd142, %rd142, 32768;
	setp.ne.s64 	%p37, %rd145, 0;
	@%p37 bra 	$L__BB1_49;
$L__BB1_66:
	setp.eq.s64 	%p38, %rd34, 0;
	@%p38 bra 	$L__BB1_87;
	setp.lt.u64 	%p39, %rd34, 4;
	@%p39 bra 	$L__BB1_77;
	shl.b64 	%rd98, %rd147, 10;
	or.b64  	%rd48, %rd98, %rd32;
	setp.ge.u64 	%p40, %rd48, %rd55;
	@%p40 bra 	$L__BB1_70;
	add.s64 	%rd99, %rd48, %rd33;
	shl.b64 	%rd100, %rd99, 2;
	add.s64 	%rd101, %rd2, %rd100;
	ld.global.f32 	%f135, [%rd101];
	sub.f32 	%f136, %f135, %f75;
	div.rn.f32 	%f137, %f136, %f76;
	add.s64 	%rd102, %rd1, %rd100;
	st.global.f32 	[%rd102], %f137;
$L__BB1_70:
	add.s64 	%rd103, %rd48, 1024;
	setp.ge.u64 	%p41, %rd103, %rd55;
	@%p41 bra 	$L__BB1_72;
	add.s64 	%rd104, %rd48, %rd33;
	shl.b64 	%rd105, %rd104, 2;
	add.s64 	%rd106, %rd2, %rd105;
	ld.global.f32 	%f138, [%rd106+4096];
	sub.f32 	%f139, %f138, %f75;
	div.rn.f32 	%f140, %f139, %f76;
	add.s64 	%rd107, %rd1, %rd105;
	st.global.f32 	[%rd107+4096], %f140;
$L__BB1_72:
	add.s64 	%rd108, %rd48, 2048;
	setp.ge.u64 	%p42, %rd108, %rd55;
	@%p42 bra 	$L__BB1_74;
	add.s64 	%rd109, %rd48, %rd33;
	shl.b64 	%rd110, %rd109, 2;
	add.s64 	%rd111, %rd2, %rd110;
	ld.global.f32 	%f141, [%rd111+8192];
	sub.f32 	%f142, %f141, %f75;
	div.rn.f32 	%f143, %f142, %f76;
	add.s64 	%rd112, %rd1, %rd110;
	st.global.f32 	[%rd112+8192], %f143;
$L__BB1_74:
	add.s64 	%rd113, %rd48, 3072;
	setp.ge.u64 	%p43, %rd113, %rd55;
	@%p43 bra 	$L__BB1_76;
	add.s64 	%rd114, %rd48, %rd33;
	shl.b64 	%rd115, %rd114, 2;
	add.s64 	%rd116, %rd2, %rd115;
	ld.global.f32 	%f144, [%rd116+12288];
	sub.f32 	%f145, %f144, %f75;
	div.rn.f32 	%f146, %f145, %f76;
	add.s64 	%rd117, %rd1, %rd115;
	st.global.f32 	[%rd117+12288], %f146;
$L__BB1_76:
	add.s64 	%rd147, %rd147, 4;
$L__BB1_77:
	and.b64  	%rd118, %rd5, 3;
	setp.eq.s64 	%p44, %rd118, 0;
	@%p44 bra 	$L__BB1_87;
	setp.eq.s64 	%p45, %rd118, 1;
	@%p45 bra 	$L__BB1_84;
	shl.b64 	%rd119, %rd147, 10;
	or.b64  	%rd51, %rd119, %rd32;
	setp.ge.u64 	%p46, %rd51, %rd55;
	@%p46 bra 	$L__BB1_81;
	add.s64 	%rd120, %rd51, %rd33;
	shl.b64 	%rd121, %rd120, 2;
	add.s64 	%rd122, %rd2, %rd121;
	ld.global.f32 	%f147, [%rd122];
	sub.f32 	%f148, %f147, %f75;
	div.rn.f32 	%f149, %f148, %f76;
	add.s64 	%rd123, %rd1, %rd121;
	st.global.f32 	[%rd123], %f149;
$L__BB1_81:
	add.s64 	%rd124, %rd51, 1024;
	setp.ge.u64 	%p47, %rd124, %rd55;
	@%p47 bra 	$L__BB1_83;
	add.s64 	%rd125, %rd51, %rd33;
	shl.b64 	%rd126, %rd125, 2;
	add.s64 	%rd127, %rd2, %rd126;
	ld.global.f32 	%f150, [%rd127+4096];
	sub.f32 	%f151, %f150, %f75;
	div.rn.f32 	%f152, %f151, %f76;
	add.s64 	%rd128, %rd1, %rd126;
	st.global.f32 	[%rd128+4096], %f152;
$L__BB1_83:
	add.s64 	%rd147, %rd147, 2;
$L__BB1_84:
	and.b64  	%rd129, %rd4, 1024;
	setp.eq.s64 	%p48, %rd129, 0;
	@%p48 bra 	$L__BB1_87;
	shl.b64 	%rd130, %rd147, 10;
	or.b64  	%rd54, %rd130, %rd32;
	setp.ge.u64 	%p49, %rd54, %rd55;
	@%p49 bra 	$L__BB1_87;
	add.s64 	%rd131, %rd54, %rd33;
	shl.b64 	%rd132, %rd131, 2;
	add.s64 	%rd133, %rd2, %rd132;
	ld.global.f32 	%f153, [%rd133];
	sub.f32 	%f154, %f153, %f75;
	div.rn.f32 	%f155, %f154, %f76;
	add.s64 	%rd134, %rd1, %rd132;
	st.global.f32 	[%rd134], %f155;
$L__BB1_87:
	ret;

}


// ===== COMPILED SASS (sm_100) =====

	.target	sm_100

	.elftype	@"ET_EXEC"


//--------------------- .note.nv.tkinfo           --------------------------
	.section	.note.nv.tkinfo,"",@"SHT_NOTE"
	.sectionflags	@"SHF_NOTE_NV_TKINFO"
	.tkinfo
        /*0018*/ 	.word	0x00000002
        /*0030*/ 	.string	""
        /*0030*/ 	.string	"ptxas"
        /*0030*/ 	.string	"Cuda compilation tools, release 13.0, V13.0.88"
        /*0030*/ 	.string	"Build cuda_13.0.r13.0/compiler.36424714_0"
        /*0030*/ 	.string	"-arch sm_100 -m 64 "



//--------------------- .note.nv.cuinfo           --------------------------
	.section	.note.nv.cuinfo,"",@"SHT_NOTE"
	.sectionflags	@"SHF_NOTE_NV_CUINFO"
        /*0018*/ 	.short	0x0002
        /*001a*/ 	.short	0x0064
        /*001c*/ 	.short	0x0082
	.zero		2


//--------------------- .nv.info                  --------------------------
	.section	.nv.info,"",@"SHT_CUDA_INFO"
	.align	4


	//----- nvinfo : EIATTR_REGCOUNT
	.align		4
        /*0000*/ 	.byte	0x04, 0x2f
        /*0002*/ 	.short	(.L_1 - .L_0)
	.align		4
.L_0:
        /*0004*/ 	.word	index@(_Z23naive_layer_norm_kernelPfS_mm)
        /*0008*/ 	.word	0x0000001f


	//----- nvinfo : EIATTR_FRAME_SIZE
	.align		4
.L_1:
        /*000c*/ 	.byte	0x04, 0x11
        /*000e*/ 	.short	(.L_3 - .L_2)
	.align		4
.L_2:
        /*0010*/ 	.word	index@($__internal_3_$__cuda_sm3x_div_rn_noftz_f32_slowpath)
        /*0014*/ 	.word	0x00000000


	//----- nvinfo : EIATTR_FRAME_SIZE
	.align		4
.L_3:
        /*0018*/ 	.byte	0x04, 0x11
        /*001a*/ 	.short	(.L_5 - .L_4)
	.align		4
.L_4:
        /*001c*/ 	.word	index@($__internal_2_$__cuda_sm20_dsqrt_rn_f64_mediumpath_v1)
        /*0020*/ 	.word	0x00000000


	//----- nvinfo : EIATTR_FRAME_SIZE
	.align		4
.L_5:
        /*0024*/ 	.byte	0x04, 0x11
        /*0026*/ 	.short	(.L_7 - .L_6)
	.align		4
.L_6:
        /*0028*/ 	.word	index@(_Z23naive_layer_norm_kernelPfS_mm)
        /*002c*/ 	.word	0x00000000


	//----- nvinfo : EIATTR_REGCOUNT
	.align		4
.L_7:
        /*0030*/ 	.byte	0x04, 0x2f
        /*0032*/ 	.short	(.L_9 - .L_8)
	.align		4
.L_8:
        /*0034*/ 	.word	index@(_Z33block_reduction_layer_norm_kernelPfS_mm)
        /*0038*/ 	.word	0x00000020


	//----- nvinfo : EIATTR_FRAME_SIZE
	.align		4
.L_9:
        /*003c*/ 	.byte	0x04, 0x11
        /*003e*/ 	.short	(.L_11 - .L_10)
	.align		4
.L_10:
        /*0040*/ 	.word	index@($__internal_1_$__cuda_sm3x_div_rn_noftz_f32_slowpath)
        /*0044*/ 	.word	0x00000000


	//----- nvinfo : EIATTR_FRAME_SIZE
	.align		4
.L_11:
        /*0048*/ 	.byte	0x04, 0x11
        /*004a*/ 	.short	(.L_13 - .L_12)
	.align		4
.L_12:
        /*004c*/ 	.word	index@($__internal_0_$__cuda_sm20_sqrt_rn_f32_slowpath)
        /*0050*/ 	.word	0x00000000


	//----- nvinfo : EIATTR_FRAME_SIZE
	.align		4
.L_13:
        /*0054*/ 	.byte	0x04, 0x11
        /*0056*/ 	.short	(.L_15 - .L_14)
	.align		4
.L_14:
        /*0058*/ 	.word	index@(_Z33block_reduction_layer_norm_kernelPfS_mm)
        /*005c*/ 	.word	0x00000000


	//----- nvinfo : EIATTR_MIN_STACK_SIZE
	.align		4
.L_15:
        /*0060*/ 	.byte	0x04, 0x12
        /*0062*/ 	.short	(.L_17 - .L_16)
	.align		4
.L_16:
        /*0064*/ 	.word	index@(_Z33block_reduction_layer_norm_kernelPfS_mm)
        /*0068*/ 	.word	0x00000000


	//----- nvinfo : EIATTR_MIN_STACK_SIZE
	.align		4
.L_17:
        /*006c*/ 	.byte	0x04, 0x12
        /*006e*/ 	.short	(.L_19 - .L_18)
	.align		4
.L_18:
        /*0070*/ 	.word	index@(_Z23naive_layer_norm_kernelPfS_mm)
        /*0074*/ 	.word	0x00000000
.L_19:


//--------------------- .nv.compat                --------------------------
	.section	.nv.compat,"",@"SHT_CUDA_COMPAT_INFO"
	.align	4
        /*0000*/ 	.byte	0x02, 0x09, 0x00, 0x00, 0x02, 0x02, 0x01, 0x00, 0x02, 0x05, 0x05, 0x00, 0x03, 0x07, 0x01, 0x01
        /*0010*/ 	.byte	0x02, 0x03, 0x00, 0x00, 0x02, 0x06, 0x01, 0x00, 0x04, 0x0b, 0x08, 0x00, 0x01, 0x00, 0x00, 0x00
        /*0020*/ 	.byte	0x00, 0x00, 0x00, 0x00


//--------------------- .nv.info._Z33block_reduction_layer_norm_kernelPfS_mm --------------------------
	.section	.nv.info._Z33block_reduction_layer_norm_kernelPfS_mm,"",@"SHT_CUDA_INFO"
	.sectionflags	@""
	.align	4


	//----- nvinfo : EIATTR_CUDA_API_VERSION
	.align		4
        /*0000*/ 	.byte	0x04, 0x37
        /*0002*/ 	.short	(.L_21 - .L_20)
.L_20:
        /*0004*/ 	.word	0x00000082


	//----- nvinfo : EIATTR_KPARAM_INFO
	.align		4
.L_21:
        /*0008*/ 	.byte	0x04, 0x17
        /*000a*/ 	.short	(.L_23 - .L_22)
.L_22:
        /*000c*/ 	.word	0x00000000
        /*0010*/ 	.short	0x0003
        /*0012*/ 	.short	0x0018
        /*0014*/ 	.byte	0x00, 0xf0, 0x21, 0x00


	//----- nvinfo : EIATTR_KPARAM_INFO
	.align		4
.L_23:
        /*0018*/ 	.byte	0x04, 0x17
        /*001a*/ 	.short	(.L_25 - .L_24)
.L_24:
        /*001c*/ 	.word	0x00000000
        /*0020*/ 	.short	0x0002
        /*0022*/ 	.short	0x0010
        /*0024*/ 	.byte	0x00, 0xf0, 0x21, 0x00


	//----- nvinfo : EIATTR_KPARAM_INFO
	.align		4
.L_25:
        /*0028*/ 	.byte	0x04, 0x17
        /*002a*/ 	.short	(.L_27 - .L_26)
.L_26:
        /*002c*/ 	.word	0x00000000
        /*0030*/ 	.short	0x0001
        /*0032*/ 	.short	0x0008
        /*0034*/ 	.byte	0x00, 0xf5, 0x21, 0x00


	//----- nvinfo : EIATTR_KPARAM_INFO
	.align		4
.L_27:
        /*0038*/ 	.byte	0x04, 0x17
        /*003a*/ 	.short	(.L_29 - .L_28)
.L_28:
        /*003c*/ 	.word	0x00000000
        /*0040*/ 	.short	0x0000
        /*0042*/ 	.short	0x0000
        /*0044*/ 	.byte	0x00, 0xf5, 0x21, 0x00


	//----- nvinfo : EIATTR_SPARSE_MMA_MASK
	.align		4
.L_29:
        /*0048*/ 	.byte	0x03, 0x50
        /*004a*/ 	.short	0x0000


	//----- nvinfo : EIATTR_MAXREG_COUNT
	.align		4
        /*004c*/ 	.byte	0x03, 0x1b
        /*004e*/ 	.short	0x00ff


	//----- nvinfo : EIATTR_NUM_BARRIERS
	.align		4
        /*0050*/ 	.byte	0x02, 0x4c
        /*0052*/ 	.byte	0x01
	.zero		1


	//----- nvinfo : EIATTR_MERCURY_ISA_VERSION
	.align		4
        /*0054*/ 	.byte	0x03, 0x5f
        /*0056*/ 	.short	0x0101


	//----- nvinfo : EIATTR_VRC_CTA_INIT_COUNT
	.align		4
        /*0058*/ 	.byte	0x02, 0x4a
	.zero		1
	.zero		1


	//----- nvinfo : EIATTR_EXIT_INSTR_OFFSETS
	.align		4
        /*005c*/ 	.byte	0x04, 0x1c
        /*005e*/ 	.short	(.L_31 - .L_30)


	//   ....[0]....
.L_30:
        /*0060*/ 	.word	0x000011f0


	//   ....[1]....
        /*0064*/ 	.word	0x00001fc0


	//   ....[2]....
        /*0068*/ 	.word	0x00002920


	//   ....[3]....
        /*006c*/ 	.word	0x00002de0


	//   ....[4]....
        /*0070*/ 	.word	0x00002e50


	//   ....[5]....
        /*0074*/ 	.word	0x00003000


	//----- nvinfo : EIATTR_CRS_STACK_SIZE
	.align		4
.L_31:
        /*0078*/ 	.byte	0x04, 0x1e
        /*007a*/ 	.short	(.L_33 - .L_32)
.L_32:
        /*007c*/ 	.word	0x00000000


	//----- nvinfo : EIATTR_CBANK_PARAM_SIZE
	.align		4
.L_33:
        /*0080*/ 	.byte	0x03, 0x19
        /*0082*/ 	.short	0x0020


	//----- nvinfo : EIATTR_PARAM_CBANK
	.align		4
        /*0084*/ 	.byte	0x04, 0x0a
        /*0086*/ 	.short	(.L_35 - .L_34)
	.align		4
.L_34:
        /*0088*/ 	.word	index@(.nv.constant0._Z33block_reduction_layer_norm_kernelPfS_mm)
        /*008c*/ 	.short	0x0380
        /*008e*/ 	.short	0x0020


	//----- nvinfo : EIATTR_SW_WAR
	.align		4
.L_35:
        /*0090*/ 	.byte	0x04, 0x36
        /*0092*/ 	.short	(.L_37 - .L_36)
.L_36:
        /*0094*/ 	.word	0x00000008
.L_37:


//--------------------- .nv.info._Z23naive_layer_norm_kernelPfS_mm --------------------------
	.section	.nv.info._Z23naive_layer_norm_kernelPfS_mm,"",@"SHT_CUDA_INFO"
	.sectionflags	@""
	.align	4


	//----- nvinfo : EIATTR_CUDA_API_VERSION
	.align		4
        /*0000*/ 	.byte	0x04, 0x37
        /*0002*/ 	.short	(.L_39 - .L_38)
.L_38:
        /*0004*/ 	.word	0x00000082


	//----- nvinfo : EIATTR_KPARAM_INFO
	.align		4
.L_39:
        /*0008*/ 	.byte	0x04, 0x17
        /*000a*/ 	.short	(.L_41 - .L_40)
.L_40:
        /*000c*/ 	.word	0x00000000
        /*0010*/ 	.short	0x0003
        /*0012*/ 	.short	0x0018
        /*0014*/ 	.byte	0x00, 0xf0, 0x21, 0x00


	//----- nvinfo : EIATTR_KPARAM_INFO
	.align		4
.L_41:
        /*0018*/ 	.byte	0x04, 0x17
        /*001a*/ 	.short	(.L_43 - .L_42)
.L_42:
        /*001c*/ 	.word	0x00000000
        /*0020*/ 	.short	0x0002
        /*0022*/ 	.short	0x0010
        /*0024*/ 	.byte	0x00, 0xf0, 0x21, 0x00


	//----- nvinfo : EIATTR_KPARAM_INFO
	.align		4
.L_43:
        /*0028*/ 	.byte	0x04, 0x17
        /*002a*/ 	.short	(.L_45 - .L_44)
.L_44:
        /*002c*/ 	.word	0x00000000
        /*0030*/ 	.short	0x0001
        /*0032*/ 	.short	0x0008
        /*0034*/ 	.byte	0x00, 0xf5, 0x21, 0x00


	//----- nvinfo : EIATTR_KPARAM_INFO
	.align		4
.L_45:
        /*0038*/ 	.byte	0x04, 0x17
        /*003a*/ 	.short	(.L_47 - .L_46)
.L_46:
        /*003c*/ 	.word	0x00000000
        /*0040*/ 	.short	0x0000
        /*0042*/ 	.short	0x0000
        /*0044*/ 	.byte	0x00, 0xf5, 0x21, 0x00


	//----- nvinfo : EIATTR_SPARSE_MMA_MASK
	.align		4
.L_47:
        /*0048*/ 	.byte	0x03, 0x50
        /*004a*/ 	.short	0x0000


	//----- nvinfo : EIATTR_MAXREG_COUNT
	.align		4
        /*004c*/ 	.byte	0x03, 0x1b
        /*004e*/ 	.short	0x00ff


	//----- nvinfo : EIATTR_MERCURY_ISA_VERSION
	.align		4
        /*0050*/ 	.byte	0x03, 0x5f
        /*0052*/ 	.short	0x0101


	//----- nvinfo : EIATTR_VRC_CTA_INIT_COUNT
	.align		4
        /*0054*/ 	.byte	0x02, 0x4a
	.zero		1
	.zero		1


	//----- nvinfo : EIATTR_EXIT_INSTR_OFFSETS
	.align		4
        /*0058*/ 	.byte	0x04, 0x1c
        /*005a*/ 	.short	(.L_49 - .L_48)


	//   ....[0]....
.L_48:
        /*005c*/ 	.word	0x00000080


	//   ....[1]....
        /*0060*/ 	.word	0x00000e30


	//   ....[2]....
        /*0064*/ 	.word	0x000018c0


	//   ....[3]....
        /*0068*/ 	.word	0x00001e30


	//   ....[4]....
        /*006c*/ 	.word	0x00002180


	//   ....[5]....
        /*0070*/ 	.word	0x00002330


	//----- nvinfo : EIATTR_CRS_STACK_SIZE
	.align		4
.L_49:
        /*0074*/ 	.byte	0x04, 0x1e
        /*0076*/ 	.short	(.L_51 - .L_50)
.L_50:
        /*0078*/ 	.word	0x00000000


	//----- nvinfo : EIATTR_CBANK_PARAM_SIZE
	.align		4
.L_51:
        /*007c*/ 	.byte	0x03, 0x19
        /*007e*/ 	.short	0x0020


	//----- nvinfo : EIATTR_PARAM_CBANK
	.align		4
        /*0080*/ 	.byte	0x04, 0x0a
        /*0082*/ 	.short	(.L_53 - .L_52)
	.align		4
.L_52:
        /*0084*/ 	.word	index@(.nv.constant0._Z23naive_layer_norm_kernelPfS_mm)
        /*0088*/ 	.short	0x0380
        /*008a*/ 	.short	0x0020


	//----- nvinfo : EIATTR_SW_WAR
	.align		4
.L_53:
        /*008c*/ 	.byte	0x04, 0x36
        /*008e*/ 	.short	(.L_55 - .L_54)
.L_54:
        /*0090*/ 	.word	0x00000008
.L_55:


//--------------------- .nv.callgraph             --------------------------
	.section	.nv.callgraph,"",@"SHT_CUDA_CALLGRAPH"
	.align	4
	.sectionentsize	8
	.align		4
        /*0000*/ 	.word	0x00000000
	.align		4
        /*0004*/ 	.word	0xffffffff
	.align		4
        /*0008*/ 	.word	0x00000000
	.align		4
        /*000c*/ 	.word	0xfffffffe
	.align		4
        /*0010*/ 	.word	0x00000000
	.align		4
        /*0014*/ 	.word	0xfffffffd
	.align		4
        /*0018*/ 	.word	0x00000000
	.align		4
        /*001c*/ 	.word	0xfffffffc


//--------------------- .text._Z33block_reduction_layer_norm_kernelPfS_mm --------------------------
	.section	.text._Z33block_reduction_layer_norm_kernelPfS_mm,"ax",@progbits
	.align	128
        .global         _Z33block_reduction_layer_norm_kernelPfS_mm
        .type           _Z33block_reduction_layer_norm_kernelPfS_mm,@function
        .size           _Z33block_reduction_layer_norm_kernelPfS_mm,(.L_x_152 - _Z33block_reduction_layer_norm_kernelPfS_mm)
        .other          _Z33block_reduction_layer_norm_kernelPfS_mm,@"STO_CUDA_ENTRY STV_DEFAULT"
_Z33block_reduction_layer_norm_kernelPfS_mm:
.text._Z33block_reduction_layer_norm_kernelPfS_mm:
[----:B------:R-:W-:Y:S01]  /*0000*/  LDC R1, c[0x0][0x37c] ;  /* 0x0000df00ff017b82 */ /* 0x000fe20000000800 */
[----:B------:R-:W0:Y:S07]  /*0010*/  LDCU.64 UR4, c[0x0][0x398] ;  /* 0x00007300ff0477ac */ /* 0x000e2e0008000a00 */
[----:B------:R-:W1:Y:S01]  /*0020*/  S2UR UR7, SR_CTAID.X ;  /* 0x00000000000779c3 */ /* 0x000e620000002500 */
[----:B------:R-:W-:Y:S01]  /*0030*/  IMAD.MOV.U32 R5, RZ, RZ, RZ ;  /* 0x000000ffff057224 */ /* 0x000fe200078e00ff */
[----:B------:R-:W2:Y:S01]  /*0040*/  LDCU.64 UR8, c[0x0][0x358] ;  /* 0x00006b00ff0877ac */ /* 0x000ea20008000a00 */
[----:B------:R-:W-:-:S02]  /*0050*/  IMAD.MOV.U32 R0, RZ, RZ, RZ ;  /* 0x000000ffff007224 */ /* 0x000fc400078e00ff */
[----:B0-----:R-:W-:Y:S02]  /*0060*/  IMAD.U32 R17, RZ, RZ, UR4 ;  /* 0x00000004ff117e24 */ /* 0x001fe4000f8e00ff */
[----:B------:R-:W-:-:S03]  /*0070*/  IMAD.U32 R15, RZ, RZ, UR5 ;  /* 0x00000005ff0f7e24 */ /* 0x000fc6000f8e00ff */
[----:B------:R-:W-:-:S04]  /*0080*/  IADD3 R3, P1, PT, R17, 0x3ff, RZ ;  /* 0x000003ff11037810 */ /* 0x000fc80007f3e0ff */
[----:B------:R-:W-:Y:S01]  /*0090*/  ISETP.GE.U32.AND P0, PT, R3, 0x400, PT ;  /* 0x000004000300780c */ /* 0x000fe20003f06070 */
[----:B------:R-:W-:-:S05]  /*00a0*/  IMAD.X R2, RZ, RZ, R15, P1 ;  /* 0x000000ffff027224 */ /* 0x000fca00008e060f */
[----:B------:R-:W-:Y:S02]  /*00b0*/  ISETP.GE.U32.AND.EX P0, PT, R2, RZ, PT, P0 ;  /* 0x000000ff0200720c */ /* 0x000fe40003f06100 */
[--C-:B------:R-:W-:Y:S02]  /*00c0*/  SHF.R.U64 R4, R3, 0xa, R2.reuse ;  /* 0x0000000a03047819 */ /* 0x100fe40000001202 */
[----:B------:R-:W-:-:S09]  /*00d0*/  SHF.R.U32.HI R10, RZ, 0xa, R2 ;  /* 0x0000000aff0a7819 */ /* 0x000fd20000011602 */
[----:B-12---:R-:W-:Y:S05]  /*00e0*/  @!P0 BRA `(.L_x_0) ;  /* 0x0000000800d88947 */ /* 0x006fea0003800000 */
[C---:B------:R-:W-:Y:S01]  /*00f0*/  IADD3 R0, P0, PT, R4.reuse, -0x1, RZ ;  /* 0xffffffff04007810 */ /* 0x040fe20007f1e0ff */
[----:B------:R-:W0:Y:S01]  /*0100*/  S2R R6, SR_TID.X ;  /* 0x0000000000067919 */ /* 0x000e220000002100 */
[----:B------:R-:W-:Y:S01]  /*0110*/  LOP3.LUT R22, R4, 0x7, RZ, 0xc0, !PT ;  /* 0x0000000704167812 */ /* 0x000fe200078ec0ff */
[----:B------:R-:W-:Y:S01]  /*0120*/  IMAD.MOV.U32 R14, RZ, RZ, RZ ;  /* 0x000000ffff0e7224 */ /* 0x000fe200078e00ff */
[----:B------:R-:W-:Y:S01]  /*0130*/  ISETP.GE.U32.AND P1, PT, R0, 0x7, PT ;  /* 0x000000070000780c */ /* 0x000fe20003f26070 */
[----:B------:R-:W-:Y:S01]  /*0140*/  IMAD.MOV.U32 R11, RZ, RZ, RZ ;  /* 0x000000ffff0b7224 */ /* 0x000fe200078e00ff */
[----:B------:R-:W-:Y:S01]  /*0150*/  IADD3.X R0, PT, PT, R10, -0x1, RZ, P0, !PT ;  /* 0xffffffff0a007810 */ /* 0x000fe200007fe4ff */
[----:B------:R-:W-:Y:S01]  /*0160*/  IMAD.MOV.U32 R5, RZ, RZ, RZ ;  /* 0x000000ffff057224 */ /* 0x000fe200078e00ff */
[----:B------:R-:W-:Y:S02]  /*0170*/  ISETP.NE.U32.AND P0, PT, R22, RZ, PT ;  /* 0x000000ff1600720c */ /* 0x000fe40003f05070 */
[----:B------:R-:W-:Y:S01]  /*0180*/  ISETP.GE.U32.AND.EX P1, PT, R0, RZ, PT, P1 ;  /* 0x000000ff0000720c */ /* 0x000fe20003f26110 */
[----:B------:R-:W-:Y:S01]  /*0190*/  IMAD.MOV.U32 R0, RZ, RZ, RZ ;  /* 0x000000ffff007224 */ /* 0x000fe200078e00ff */
[----:B------:R-:W-:-:S11]  /*01a0*/  ISETP.NE.AND.EX P0, PT, RZ, RZ, PT, P0 ;  /* 0x000000ffff00720c */ /* 0x000fd60003f05300 */
[----:B------:R-:W-:Y:S05]  /*01b0*/  @!P1 BRA `(.L_x_1) ;  /* 0x0000000400489947 */ /* 0x000fea0003800000 */
[----:B------:R-:W1:Y:S01]  /*01c0*/  LDCU.64 UR4, c[0x0][0x380] ;  /* 0x00007000ff0477ac */ /* 0x000e620008000a00 */
[----:B------:R-:W2:Y:S01]  /*01d0*/  LDC.64 R8, c[0x0][0x398] ;  /* 0x0000e600ff087b82 */ /* 0x000ea20000000a00 */
[----:B------:R-:W-:Y:S01]  /*01e0*/  IMAD.MOV.U32 R7, RZ, RZ, RZ ;  /* 0x000000ffff077224 */ /* 0x000fe200078e00ff */
[----:B------:R-:W-:Y:S01]  /*01f0*/  LOP3.LUT R14, R4, 0xfffffff8, RZ, 0xc0, !PT ;  /* 0xfffffff8040e7812 */ /* 0x000fe200078ec0ff */
[----:B------:R-:W-:Y:S01]  /*0200*/  IMAD.MOV.U32 R20, RZ, RZ, RZ ;  /* 0x000000ffff147224 */ /* 0x000fe200078e00ff */
[----:B------:R-:W-:Y:S01]  /*0210*/  LOP3.LUT R11, R10, 0x3fffff, RZ, 0xc0, !PT ;  /* 0x003fffff0a0b7812 */ /* 0x000fe200078ec0ff */
[----:B0-----:R-:W-:Y:S01]  /*0220*/  IMAD.WIDE.U32 R12, R17, UR7, R6 ;  /* 0x00000007110c7c25 */ /* 0x001fe2000f8e0006 */
[----:B------:R-:W-:-:S03]  /*0230*/  LOP3.LUT R16, R6, 0x1c00, RZ, 0xfc, !PT ;  /* 0x00001c0006107812 */ /* 0x000fc600078efcff */
[----:B------:R-:W-:Y:S02]  /*0240*/  IMAD R13, R15, UR7, R13 ;  /* 0x000000070f0d7c24 */ /* 0x000fe4000f8e020d */
[----:B------:R-:W-:Y:S02]  /*0250*/  IMAD.MOV.U32 R0, RZ, RZ, RZ ;  /* 0x000000ffff007224 */ /* 0x000fe400078e00ff */
[----:B------:R-:W-:Y:S02]  /*0260*/  IMAD.MOV.U32 R19, RZ, RZ, R14 ;  /* 0x000000ffff137224 */ /* 0x000fe400078e000e */
[----:B------:R-:W-:Y:S01]  /*0270*/  IMAD.MOV.U32 R18, RZ, RZ, R11 ;  /* 0x000000ffff127224 */ /* 0x000fe200078e000b */
[----:B-1----:R-:W-:-:S04]  /*0280*/  LEA R21, P1, R12, UR4, 0x2 ;  /* 0x000000040c157c11 */ /* 0x002fc8000f8210ff */
[----:B------:R-:W-:Y:S02]  /*0290*/  LEA.HI.X R13, R12, UR5, R13, 0x2, P1 ;  /* 0x000000050c0d7c11 */ /* 0x000fe400088f140d */
[----:B------:R-:W-:-:S05]  /*02a0*/  IADD3 R21, P1, PT, R21, 0x4000, RZ ;  /* 0x0000400015157810 */ /* 0x000fca0007f3e0ff */
[----:B------:R-:W-:-:S08]  /*02b0*/  IMAD.X R13, RZ, RZ, R13, P1 ;  /* 0x000000ffff0d7224 */ /* 0x000fd000008e060d */
.L_x_2:
[----:B--2---:R-:W-:Y:S01]  /*02c0*/  IMAD.MOV.U32 R17, RZ, RZ, R8 ;  /* 0x000000ffff117224 */ /* 0x004fe200078e0008 */
[----:B------:R-:W-:Y:S01]  /*02d0*/  IADD3 R12, P1, PT, R16, -0x1c00, RZ ;  /* 0xffffe400100c7810 */ /* 0x000fe20007f3e0ff */
[----:B------:R-:W-:-:S03]  /*02e0*/  IMAD.MOV.U32 R15, RZ, RZ, R9 ;  /* 0x000000ffff0f7224 */ /* 0x000fc600078e0009 */
[----:B------:R-:W-:Y:S02]  /*02f0*/  ISETP.GE.U32.AND P3, PT, R12, R17, PT ;  /* 0x000000110c00720c */ /* 0x000fe40003f66070 */
[----:B------:R-:W-:-:S04]  /*0300*/  IADD3.X R12, PT, PT, R20, -0x1, RZ, P1, !PT ;  /* 0xffffffff140c7810 */ /* 0x000fc80000ffe4ff */
[----:B------:R-:W-:Y:S01]  /*0310*/  ISETP.GE.U32.AND.EX P3, PT, R12, R15, PT, P3 ;  /* 0x0000000f0c00720c */ /* 0x000fe20003f66130 */
[----:B------:R-:W-:Y:S01]  /*0320*/  IMAD.MOV.U32 R12, RZ, RZ, R21 ;  /* 0x000000ffff0c7224 */ /* 0x000fe200078e0015 */
[----:B------:R-:W-:-:S04]  /*0330*/  IADD3 R24, P2, PT, R16, -0x1800, RZ ;  /* 0xffffe80010187810 */ /* 0x000fc80007f5e0ff */
[----:B------:R-:W-:Y:S02]  /*0340*/  ISETP.GE.U32.AND P1, PT, R24, R17, PT ;  /* 0x000000111800720c */ /* 0x000fe40003f26070 */
[----:B------:R-:W-:-:S05]  /*0350*/  IADD3.X R24, PT, PT, R20, -0x1, RZ, P2, !PT ;  /* 0xffffffff14187810 */ /* 0x000fca00017fe4ff */
[----:B------:R-:W2:Y:S01]  /*0360*/  @!P3 LDG.E R23, desc[UR8][R12.64+-0x4000] ;  /* 0xffc000080c17b981 */ /* 0x000ea2000c1e1900 */
[----:B------:R-:W-:-:S13]  /*0370*/  ISETP.GE.U32.AND.EX P1, PT, R24, R15, PT, P1 ;  /* 0x0000000f1800720c */ /* 0x000fda0003f26110 */
[----:B------:R-:W3:Y:S01]  /*0380*/  @!P1 LDG.E R21, desc[UR8][R12.64+-0x3000] ;  /* 0xffd000080c159981 */ /* 0x000ee2000c1e1900 */
[C---:B------:R-:W-:Y:S02]  /*0390*/  IADD3 R24, P6, PT, R16.reuse, -0x1400, RZ ;  /* 0xffffec0010187810 */ /* 0x040fe40007fde0ff */
[----:B------:R-:W-:Y:S02]  /*03a0*/  IADD3 R26, P4, PT, R16, -0x1000, RZ ;  /* 0xfffff000101a7810 */ /* 0x000fe40007f9e0ff */
[----:B------:R-:W-:Y:S02]  /*03b0*/  ISETP.GE.U32.AND P2, PT, R24, R17, PT ;  /* 0x000000111800720c */ /* 0x000fe40003f46070 */
[----:B------:R-:W-:Y:S02]  /*03c0*/  IADD3.X R28, PT, PT, R20, -0x1, RZ, P6, !PT ;  /* 0xffffffff141c7810 */ /* 0x000fe400037fe4ff */
[----:B------:R-:W-:Y:S02]  /*03d0*/  IADD3 R24, P5, PT, R16, -0xc00, RZ ;  /* 0xfffff40010187810 */ /* 0x000fe40007fbe0ff */
[----:B------:R-:W-:-:S02]  /*03e0*/  ISETP.GE.U32.AND.EX P2, PT, R28, R15, PT, P2 ;  /* 0x0000000f1c00720c */ /* 0x000fc40003f46120 */
[----:B------:R-:W-:Y:S02]  /*03f0*/  IADD3.X R28, PT, PT, R20, -0x1, RZ, P4, !PT ;  /* 0xffffffff141c7810 */ /* 0x000fe400027fe4ff */
[----:B------:R-:W-:Y:S01]  /*0400*/  ISETP.GE.U32.AND P6, PT, R24, R17, PT ;  /* 0x000000111800720c */ /* 0x000fe20003fc6070 */
[----:B--2---:R-:W-:Y:S01]  /*0410*/  @!P3 FADD R5, R5, R23 ;  /* 0x000000170505b221 */ /* 0x004fe20000000000 */
[----:B------:R-:W-:Y:S01]  /*0420*/  @!P3 FFMA R0, R23, R23, R0 ;  /* 0x000000171700b223 */ /* 0x000fe20000000000 */
[----:B------:R-:W-:Y:S02]  /*0430*/  ISETP.GE.U32.AND P3, PT, R26, R17, PT ;  /* 0x000000111a00720c */ /* 0x000fe40003f66070 */
[----:B------:R-:W-:Y:S02]  /*0440*/  IADD3.X R23, PT, PT, R20, -0x1, RZ, P5, !PT ;  /* 0xffffffff14177810 */ /* 0x000fe40002ffe4ff */
[----:B------:R-:W-:Y:S02]  /*0450*/  IADD3 R26, P4, PT, R16, -0x800, RZ ;  /* 0xfffff800101a7810 */ /* 0x000fe40007f9e0ff */
[----:B------:R-:W-:-:S02]  /*0460*/  ISETP.GE.U32.AND.EX P3, PT, R28, R15, PT, P3 ;  /* 0x0000000f1c00720c */ /* 0x000fc40003f66130 */
[----:B------:R-:W-:Y:S02]  /*0470*/  IADD3 R24, P5, PT, R16, -0x400, RZ ;  /* 0xfffffc0010187810 */ /* 0x000fe40007fbe0ff */
[----:B------:R-:W-:Y:S02]  /*0480*/  IADD3.X R28, PT, PT, R20, -0x1, RZ, P4, !PT ;  /* 0xffffffff141c7810 */ /* 0x000fe400027fe4ff */
[----:B------:R-:W-:Y:S02]  /*0490*/  ISETP.GE.U32.AND.EX P6, PT, R23, R15, PT, P6 ;  /* 0x0000000f1700720c */ /* 0x000fe40003fc6160 */
[-C--:B------:R-:W-:Y:S01]  /*04a0*/  ISETP.GE.U32.AND P4, PT, R26, R17.reuse, PT ;  /* 0x000000111a00720c */ /* 0x080fe20003f86070 */
[----:B------:R-:W2:Y:S01]  /*04b0*/  @!P2 LDG.E R23, desc[UR8][R12.64+-0x2000] ;  /* 0xffe000080c17a981 */ /* 0x000ea2000c1e1900 */
[----:B------:R-:W-:Y:S02]  /*04c0*/  IADD3.X R26, PT, PT, R20, -0x1, RZ, P5, !PT ;  /* 0xffffffff141a7810 */ /* 0x000fe40002ffe4ff */
[----:B------:R-:W-:-:S02]  /*04d0*/  ISETP.GE.U32.AND P5, PT, R24, R17, PT ;  /* 0x000000111800720c */ /* 0x000fc40003fa6070 */
[----:B------:R-:W-:Y:S01]  /*04e0*/  ISETP.GE.U32.AND.EX P4, PT, R28, R15, PT, P4 ;  /* 0x0000000f1c00720c */ /* 0x000fe20003f86140 */
[----:B---3--:R-:W-:Y:S01]  /*04f0*/  @!P1 FADD R5, R5, R21 ;  /* 0x0000001505059221 */ /* 0x008fe20000000000 */
[----:B------:R-:W-:Y:S01]  /*0500*/  @!P1 FFMA R0, R21, R21, R0 ;  /* 0x0000001515009223 */ /* 0x000fe20000000000 */
[----:B------:R-:W-:Y:S01]  /*0510*/  ISETP.GE.U32.AND.EX P5, PT, R26, R15, PT, P5 ;  /* 0x0000000f1a00720c */ /* 0x000fe20003fa6150 */
[----:B------:R-:W3:Y:S01]  /*0520*/  @!P3 LDG.E R21, desc[UR8][R12.64+-0x1000] ;  /* 0xfff000080c15b981 */ /* 0x000ee2000c1e1900 */
[----:B------:R-:W-:-:S03]  /*0530*/  ISETP.GE.U32.AND P1, PT, R16, R17, PT ;  /* 0x000000111000720c */ /* 0x000fc60003f26070 */
[----:B------:R-:W4:Y:S01]  /*0540*/  @!P6 LDG.E R25, desc[UR8][R12.64] ;  /* 0x000000080c19e981 */ /* 0x000f22000c1e1900 */
[----:B------:R-:W-:-:S04]  /*0550*/  ISETP.GE.U32.AND.EX P1, PT, R20, R15, PT, P1 ;  /* 0x0000000f1400720c */ /* 0x000fc80003f26110 */
[----:B------:R-:W5:Y:S04]  /*0560*/  @!P4 LDG.E R27, desc[UR8][R12.64+0x1000] ;  /* 0x001000080c1bc981 */ /* 0x000f68000c1e1900 */
[----:B------:R-:W5:Y:S05]  /*0570*/  @!P5 LDG.E R29, desc[UR8][R12.64+0x2000] ;  /* 0x002000080c1dd981 */ /* 0x000f6a000c1e1900 */
[----:B------:R0:W5:Y:S01]  /*0580*/  @!P1 LDG.E R24, desc[UR8][R12.64+0x3000] ;  /* 0x003000080c189981 */ /* 0x000162000c1e1900 */
[----:B--2---:R-:W-:Y:S01]  /*0590*/  @!P2 FADD R5, R5, R23 ;  /* 0x000000170505a221 */ /* 0x004fe20000000000 */
[----:B------:R-:W-:Y:S01]  /*05a0*/  @!P2 FFMA R0, R23, R23, R0 ;  /* 0x000000171700a223 */ /* 0x000fe20000000000 */
[----:B------:R-:W-:-:S04]  /*05b0*/  IADD3 R19, P2, PT, R19, -0x8, RZ ;  /* 0xfffffff813137810 */ /* 0x000fc80007f5e0ff */
[----:B------:R-:W-:Y:S02]  /*05c0*/  IADD3.X R18, PT, PT, R18, -0x1, RZ, P2, !PT ;  /* 0xffffffff12127810 */ /* 0x000fe400017fe4ff */
[----:B------:R-:W-:Y:S01]  /*05d0*/  ISETP.NE.U32.AND P2, PT, R19, RZ, PT ;  /* 0x000000ff1300720c */ /* 0x000fe20003f45070 */
[----:B---3--:R-:W-:Y:S01]  /*05e0*/  @!P3 FADD R5, R5, R21 ;  /* 0x000000150505b221 */ /* 0x008fe20000000000 */
[----:B------:R-:W-:Y:S02]  /*05f0*/  @!P3 FFMA R0, R21, R21, R0 ;  /* 0x000000151500b223 */ /* 0x000fe40000000000 */
[----:B------:R-:W-:Y:S01]  /*0600*/  ISETP.NE.AND.EX P2, PT, R18, RZ, PT, P2 ;  /* 0x000000ff1200720c */ /* 0x000fe20003f45320 */
[----:B----4-:R-:W-:Y:S01]  /*0610*/  @!P6 FADD R5, R5, R25 ;  /* 0x000000190505e221 */ /* 0x010fe20000000000 */
[----:B------:R-:W-:Y:S01]  /*0620*/  @!P6 FFMA R0, R25, R25, R0 ;  /* 0x000000191900e223 */ /* 0x000fe20000000000 */
[----:B------:R-:W-:Y:S02]  /*0630*/  IADD3 R16, P3, PT, R16, 0x2000, RZ ;  /* 0x0000200010107810 */ /* 0x000fe40007f7e0ff */
[----:B-----5:R-:W-:Y:S01]  /*0640*/  @!P4 FADD R5, R5, R27 ;  /* 0x0000001b0505c221 */ /* 0x020fe20000000000 */
[----:B------:R-:W-:Y:S01]  /*0650*/  @!P4 FFMA R0, R27, R27, R0 ;  /* 0x0000001b1b00c223 */ /* 0x000fe20000000000 */
[----:B------:R-:W-:-:S02]  /*0660*/  IADD3 R21, P4, PT, R12, 0x8000, RZ ;  /* 0x000080000c157810 */ /* 0x000fc40007f9e0ff */
[----:B------:R-:W-:Y:S01]  /*0670*/  @!P5 FADD R5, R5, R29 ;  /* 0x0000001d0505d221 */ /* 0x000fe20000000000 */
[----:B------:R-:W-:Y:S01]  /*0680*/  @!P5 FFMA R0, R29, R29, R0 ;  /* 0x0000001d1d00d223 */ /* 0x000fe20000000000 */
[----:B------:R-:W-:Y:S02]  /*0690*/  IMAD.X R20, RZ, RZ, R20, P3 ;  /* 0x000000ffff147224 */ /* 0x000fe400018e0614 */
[----:B0-----:R-:W-:Y:S02]  /*06a0*/  IMAD.X R13, RZ, RZ, R13, P4 ;  /* 0x000000ffff0d7224 */ /* 0x001fe400020e060d */
[----:B------:R-:W-:Y:S01]  /*06b0*/  @!P1 FADD R5, R5, R24 ;  /* 0x0000001805059221 */ /* 0x000fe20000000000 */
[----:B------:R-:W-:Y:S01]  /*06c0*/  @!P1 FFMA R0, R24, R24, R0 ;  /* 0x0000001818009223 */ /* 0x000fe20000000000 */
[----:B------:R-:W-:Y:S06]  /*06d0*/  @P2 BRA `(.L_x_2) ;  /* 0xfffffff800f82947 */ /* 0x000fec000383ffff */
.L_x_1:
[----:B------:R-:W-:Y:S05]  /*06e0*/  @!P0 BRA `(.L_x_0) ;  /* 0x0000000400588947 */ /* 0x000fea0003800000 */
[----:B------:R-:W-:Y:S02]  /*06f0*/  ISETP.GE.U32.AND P1, PT, R22, 0x4, PT ;  /* 0x000000041600780c */ /* 0x000fe40003f26070 */
[----:B------:R-:W-:Y:S02]  /*0700*/  LOP3.LUT R20, R4, 0x3, RZ, 0xc0, !PT ;  /* 0x0000000304147812 */ /* 0x000fe400078ec0ff */
[----:B------:R-:W-:Y:S02]  /*0710*/  ISETP.GE.U32.AND.EX P1, PT, RZ, RZ, PT, P1 ;  /* 0x000000ffff00720c */ /* 0x000fe40003f26110 */
[----:B------:R-:W-:-:S04]  /*0720*/  ISETP.NE.U32.AND P0, PT, R20, RZ, PT ;  /* 0x000000ff1400720c */ /* 0x000fc80003f05070 */
[----:B------:R-:W-:-:S07]  /*0730*/  ISETP.NE.AND.EX P0, PT, RZ, RZ, PT, P0 ;  /* 0x000000ffff00720c */ /* 0x000fce0003f05300 */
[----:B------:R-:W-:Y:S06]  /*0740*/  @!P1 BRA `(.L_x_3) ;  /* 0x0000000000909947 */ /* 0x000fec0003800000 */
[C---:B------:R-:W-:Y:S01]  /*0750*/  IMAD.SHL.U32 R13, R14.reuse, 0x400, RZ ;  /* 0x000004000e0d7824 */ /* 0x040fe200078e00ff */
[----:B------:R-:W1:Y:S04]  /*0760*/  LDCU.64 UR4, c[0x0][0x380] ;  /* 0x00007000ff0477ac */ /* 0x000e680008000a00 */
[----:B0-----:R-:W-:Y:S02]  /*0770*/  LOP3.LUT R12, R13, R6, RZ, 0xfc, !PT ;  /* 0x000000060d0c7212 */ /* 0x001fe400078efcff */
[----:B------:R-:W-:Y:S02]  /*0780*/  SHF.L.U64.HI R13, R14, 0xa, R11 ;  /* 0x0000000a0e0d7819 */ /* 0x000fe4000001020b */
[C---:B------:R-:W-:Y:S02]  /*0790*/  IADD3 R8, P5, PT, R12.reuse, 0x400, RZ ;  /* 0x000004000c087810 */ /* 0x040fe40007fbe0ff */
[-C--:B------:R-:W-:Y:S01]  /*07a0*/  ISETP.GE.U32.AND P2, PT, R12, R17.reuse, PT ;  /* 0x000000110c00720c */ /* 0x080fe20003f46070 */
[----:B------:R-:W-:Y:S01]  /*07b0*/  IMAD.WIDE.U32 R18, R17, UR7, R12 ;  /* 0x0000000711127c25 */ /* 0x000fe2000f8e000c */
[----:B------:R-:W-:-:S02]  /*07c0*/  ISETP.GE.U32.AND P3, PT, R8, R17, PT ;  /* 0x000000110800720c */ /* 0x000fc40003f66070 */
[C---:B------:R-:W-:Y:S01]  /*07d0*/  IADD3 R8, P4, PT, R12.reuse, 0x800, RZ ;  /* 0x000008000c087810 */ /* 0x040fe20007f9e0ff */
[----:B------:R-:W-:Y:S01]  /*07e0*/  IMAD.X R16, RZ, RZ, R13, P5 ;  /* 0x000000ffff107224 */ /* 0x000fe200028e060d */
[-C--:B------:R-:W-:Y:S01]  /*07f0*/  ISETP.GE.U32.AND.EX P2, PT, R13, R15.reuse, PT, P2 ;  /* 0x0000000f0d00720c */ /* 0x080fe20003f46120 */
[----:B------:R-:W-:Y:S01]  /*0800*/  IMAD R9, R15, UR7, R19 ;  /* 0x000000070f097c24 */ /* 0x000fe2000f8e0213 */
[----:B------:R-:W-:Y:S02]  /*0810*/  IADD3 R12, P6, PT, R12, 0xc00, RZ ;  /* 0x00000c000c0c7810 */ /* 0x000fe40007fde0ff */
[----:B------:R-:W-:Y:S01]  /*0820*/  ISETP.GE.U32.AND.EX P3, PT, R16, R15, PT, P3 ;  /* 0x0000000f1000720c */ /* 0x000fe20003f66130 */
[----:B------:R-:W-:Y:S01]  /*0830*/  IMAD.X R16, RZ, RZ, R13, P4 ;  /* 0x000000ffff107224 */ /* 0x000fe200020e060d */
[----:B------:R-:W-:Y:S02]  /*0840*/  ISETP.GE.U32.AND P1, PT, R8, R17, PT ;  /* 0x000000110800720c */ /* 0x000fe40003f26070 */
[----:B-1----:R-:W-:-:S02]  /*0850*/  LEA R8, P5, R18, UR4, 0x2 ;  /* 0x0000000412087c11 */ /* 0x002fc4000f8a10ff */
[----:B------:R-:W-:Y:S01]  /*0860*/  ISETP.GE.U32.AND P4, PT, R12, R17, PT ;  /* 0x000000110c00720c */ /* 0x000fe20003f86070 */
[----:B------:R-:W-:Y:S01]  /*0870*/  IMAD.X R12, RZ, RZ, R13, P6 ;  /* 0x000000ffff0c7224 */ /* 0x000fe200030e060d */
[----:B------:R-:W-:Y:S02]  /*0880*/  LEA.HI.X R9, R18, UR5, R9, 0x2, P5 ;  /* 0x0000000512097c11 */ /* 0x000fe4000a8f1409 */
[-C--:B------:R-:W-:Y:S02]  /*0890*/  ISETP.GE.U32.AND.EX P1, PT, R16, R15.reuse, PT, P1 ;  /* 0x0000000f1000720c */ /* 0x080fe40003f26110 */
[----:B------:R-:W-:Y:S01]  /*08a0*/  ISETP.GE.U32.AND.EX P4, PT, R12, R15, PT, P4 ;  /* 0x0000000f0c00720c */ /* 0x000fe20003f86140 */
[----:B------:R-:W2:Y:S04]  /*08b0*/  @!P2 LDG.E R13, desc[UR8][R8.64] ;  /* 0x00000008080da981 */ /* 0x000ea8000c1e1900 */
[----:B------:R-:W3:Y:S06]  /*08c0*/  @!P3 LDG.E R19, desc[UR8][R8.64+0x1000] ;  /* 0x001000080813b981 */ /* 0x000eec000c1e1900 */
[----:B------:R-:W4:Y:S04]  /*08d0*/  @!P1 LDG.E R21, desc[UR8][R8.64+0x2000] ;  /* 0x0020000808159981 */ /* 0x000f28000c1e1900 */
[----:B------:R-:W5:Y:S01]  /*08e0*/  @!P4 LDG.E R23, desc[UR8][R8.64+0x3000] ;  /* 0x003000080817c981 */ /* 0x000f62000c1e1900 */
[----:B--2---:R-:W-:Y:S01]  /*08f0*/  @!P2 FADD R5, R5, R13 ;  /* 0x0000000d0505a221 */ /* 0x004fe20000000000 */
[----:B------:R-:W-:Y:S01]  /*0900*/  @!P2 FFMA R0, R13, R13, R0 ;  /* 0x0000000d0d00a223 */ /* 0x000fe20000000000 */
[----:B------:R-:W-:-:S02]  /*0910*/  IADD3 R14, P2, PT, R14, 0x4, RZ ;  /* 0x000000040e0e7810 */ /* 0x000fc40007f5e0ff */
[----:B---3--:R-:W-:Y:S01]  /*0920*/  @!P3 FADD R5, R5, R19 ;  /* 0x000000130505b221 */ /* 0x008fe20000000000 */
[----:B------:R-:W-:Y:S02]  /*0930*/  @!P3 FFMA R0, R19, R19, R0 ;  /* 0x000000131300b223 */ /* 0x000fe40000000000 */
[----:B------:R-:W-:Y:S02]  /*0940*/  IMAD.X R11, RZ, RZ, R11, P2 ;  /* 0x000000ffff0b7224 */ /* 0x000fe400010e060b */
[----:B----4-:R-:W-:Y:S01]  /*0950*/  @!P1 FADD R5, R5, R21 ;  /* 0x0000001505059221 */ /* 0x010fe20000000000 */
[----:B------:R-:W-:-:S03]  /*0960*/  @!P1 FFMA R0, R21, R21, R0 ;  /* 0x0000001515009223 */ /* 0x000fc60000000000 */
[----:B-----5:R-:W-:Y:S01]  /*0970*/  @!P4 FADD R5, R5, R23 ;  /* 0x000000170505c221 */ /* 0x020fe20000000000 */
[----:B------:R-:W-:-:S07]  /*0980*/  @!P4 FFMA R0, R23, R23, R0 ;  /* 0x000000171700c223 */ /* 0x000fce0000000000 */
.L_x_3:
[----:B------:R-:W-:Y:S05]  /*0990*/  @!P0 BRA `(.L_x_0) ;  /* 0x0000000000ac8947 */ /* 0x000fea0003800000 */
[----:B------:R-:W-:Y:S02]  /*09a0*/  ISETP.NE.U32.AND P0, PT, R20, 0x1, PT ;  /* 0x000000011400780c */ /* 0x000fe40003f05070 */
[----:B------:R-:W-:Y:S02]  /*09b0*/  LOP3.LUT P2, RZ, R3, 0x400, RZ, 0xc0, !PT ;  /* 0x0000040003ff7812 */ /* 0x000fe4000784c0ff */
[----:B------:R-:W-:-:S13]  /*09c0*/  ISETP.NE.AND.EX P0, PT, RZ, RZ, PT, P0 ;  /* 0x000000ffff00720c */ /* 0x000fda0003f05300 */
[----:B------:R-:W-:Y:S05]  /*09d0*/  @!P0 BRA `(.L_x_4) ;  /* 0x0000000000588947 */ /* 0x000fea0003800000 */
[C---:B------:R-:W-:Y:S01]  /*09e0*/  IMAD.SHL.U32 R13, R14.reuse, 0x400, RZ ;  /* 0x000004000e0d7824 */ /* 0x040fe200078e00ff */
[----:B------:R-:W1:Y:S04]  /*09f0*/  LDCU.64 UR4, c[0x0][0x380] ;  /* 0x00007000ff0477ac */ /* 0x000e680008000a00 */
[----:B0-----:R-:W-:Y:S02]  /*0a00*/  LOP3.LUT R12, R13, R6, RZ, 0xfc, !PT ;  /* 0x000000060d0c7212 */ /* 0x001fe400078efcff */
[----:B------:R-:W-:Y:S02]  /*0a10*/  SHF.L.U64.HI R13, R14, 0xa, R11 ;  /* 0x0000000a0e0d7819 */ /* 0x000fe4000001020b */
[C---:B------:R-:W-:Y:S02]  /*0a20*/  IADD3 R8, P3, PT, R12.reuse, 0x400, RZ ;  /* 0x000004000c087810 */ /* 0x040fe40007f7e0ff */
[----:B------:R-:W-:-:S02]  /*0a30*/  ISETP.GE.U32.AND P0, PT, R12, R17, PT ;  /* 0x000000110c00720c */ /* 0x000fc40003f06070 */
[----:B------:R-:W-:Y:S01]  /*0a40*/  ISETP.GE.U32.AND P1, PT, R8, R17, PT ;  /* 0x000000110800720c */ /* 0x000fe20003f26070 */
[----:B------:R-:W-:Y:S01]  /*0a50*/  IMAD.WIDE.U32 R8, R17, UR7, R12 ;  /* 0x0000000711087c25 */ /* 0x000fe2000f8e000c */
[----:B------:R-:W-:-:S03]  /*0a60*/  ISETP.GE.U32.AND.EX P0, PT, R13, R15, PT, P0 ;  /* 0x0000000f0d00720c */ /* 0x000fc60003f06100 */
[----:B------:R-:W-:Y:S01]  /*0a70*/  IMAD.X R16, RZ, RZ, R13, P3 ;  /* 0x000000ffff107224 */ /* 0x000fe200018e060d */
[----:B-1----:R-:W-:Y:S01]  /*0a80*/  LEA R12, P3, R8, UR4, 0x2 ;  /* 0x00000004080c7c11 */ /* 0x002fe2000f8610ff */
[----:B------:R-:W-:-:S03]  /*0a90*/  IMAD R9, R15, UR7, R9 ;  /* 0x000000070f097c24 */ /* 0x000fc6000f8e0209 */
[----:B------:R-:W-:Y:S02]  /*0aa0*/  ISETP.GE.U32.AND.EX P1, PT, R16, R15, PT, P1 ;  /* 0x0000000f1000720c */ /* 0x000fe40003f26110 */
[----:B------:R-:W-:-:S05]  /*0ab0*/  LEA.HI.X R13, R8, UR5, R9, 0x2, P3 ;  /* 0x00000005080d7c11 */ /* 0x000fca00098f1409 */
[----:B------:R-:W2:Y:S06]  /*0ac0*/  @!P0 LDG.E R9, desc[UR8][R12.64] ;  /* 0x000000080c098981 */ /* 0x000eac000c1e1900 */
[----:B------:R-:W3:Y:S01]  /*0ad0*/  @!P1 LDG.E R19, desc[UR8][R12.64+0x1000] ;  /* 0x001000080c139981 */ /* 0x000ee2000c1e1900 */
[----:B------:R-:W-:-:S05]  /*0ae0*/  IADD3 R14, P3, PT, R14, 0x2, RZ ;  /* 0x000000020e0e7810 */ /* 0x000fca0007f7e0ff */
[----:B------:R-:W-:Y:S02]  /*0af0*/  IMAD.X R11, RZ, RZ, R11, P3 ;  /* 0x000000ffff0b7224 */ /* 0x000fe400018e060b */
[----:B--2---:R-:W-:Y:S01]  /*0b00*/  @!P0 FADD R5, R5, R9 ;  /* 0x0000000905058221 */ /* 0x004fe20000000000 */
[----:B------:R-:W-:-:S03]  /*0b10*/  @!P0 FFMA R0, R9, R9, R0 ;  /* 0x0000000909008223 */ /* 0x000fc60000000000 */
[----:B---3--:R-:W-:Y:S01]  /*0b20*/  @!P1 FADD R5, R5, R19 ;  /* 0x0000001305059221 */ /* 0x008fe20000000000 */
[----:B------:R-:W-:-:S07]  /*0b30*/  @!P1 FFMA R0, R19, R19, R0 ;  /* 0x0000001313009223 */ /* 0x000fce0000000000 */
.L_x_4:
[----:B------:R-:W-:Y:S05]  /*0b40*/  @!P2 BRA `(.L_x_0) ;  /* 0x000000000040a947 */ /* 0x000fea0003800000 */
[C---:B------:R-:W-:Y:S01]  /*0b50*/  IMAD.SHL.U32 R7, R14.reuse, 0x400, RZ ;  /* 0x000004000e077824 */ /* 0x040fe200078e00ff */
[----:B------:R-:W-:Y:S04]  /*0b60*/  BSSY.RECONVERGENT B0, `(.L_x_0) ;  /* 0x000000e000007945 */ /* 0x000fe80003800200 */
[----:B0-----:R-:W-:Y:S02]  /*0b70*/  LOP3.LUT R6, R7, R6, RZ, 0xfc, !PT ;  /* 0x0000000607067212 */ /* 0x001fe400078efcff */
[----:B------:R-:W-:Y:S02]  /*0b80*/  SHF.L.U64.HI R7, R14, 0xa, R11 ;  /* 0x0000000a0e077819 */ /* 0x000fe4000001020b */
[----:B------:R-:W-:-:S04]  /*0b90*/  ISETP.GE.U32.AND P0, PT, R6, R17, PT ;  /* 0x000000110600720c */ /* 0x000fc80003f06070 */
[----:B------:R-:W-:-:S13]  /*0ba0*/  ISETP.GE.U32.AND.EX P0, PT, R7, R15, PT, P0 ;  /* 0x0000000f0700720c */ /* 0x000fda0003f06100 */
[----:B------:R-:W-:Y:S05]  /*0bb0*/  @P0 BRA `(.L_x_5) ;  /* 0x0000000000200947 */ /* 0x000fea0003800000 */
[----:B------:R-:W0:Y:S01]  /*0bc0*/  LDCU.64 UR4, c[0x0][0x380] ;  /* 0x00007000ff0477ac */ /* 0x000e220008000a00 */
[----:B------:R-:W-:-:S04]  /*0bd0*/  IMAD.WIDE.U32 R6, R17, UR7, R6 ;  /* 0x0000000711067c25 */ /* 0x000fc8000f8e0006 */
[----:B------:R-:W-:Y:S01]  /*0be0*/  IMAD R15, R15, UR7, R7 ;  /* 0x000000070f0f7c24 */ /* 0x000fe2000f8e0207 */
[----:B0-----:R-:W-:-:S04]  /*0bf0*/  LEA R8, P0, R6, UR4, 0x2 ;  /* 0x0000000406087c11 */ /* 0x001fc8000f8010ff */
[----:B------:R-:W-:-:S06]  /*0c00*/  LEA.HI.X R9, R6, UR5, R15, 0x2, P0 ;  /* 0x0000000506097c11 */ /* 0x000fcc00080f140f */
[----:B------:R-:W2:Y:S02]  /*0c10*/  LDG.E R9, desc[UR8][R8.64] ;  /* 0x0000000808097981 */ /* 0x000ea4000c1e1900 */
[----:B--2---:R-:W-:Y:S01]  /*0c20*/  FADD R5, R5, R9 ;  /* 0x0000000905057221 */ /* 0x004fe20000000000 */
[----:B------:R-:W-:-:S07]  /*0c30*/  FFMA R0, R9, R9, R0 ;  /* 0x0000000909007223 */ /* 0x000fce0000000000 */
.L_x_5:
[----:B------:R-:W-:Y:S05]  /*0c40*/  BSYNC.RECONVERGENT B0 ;  /* 0x0000000000007941 */ /* 0x000fea0003800200 */
.L_x_0:
[----:B------:R-:W1:Y:S01]  /*0c50*/  S2UR UR6, SR_CgaCtaId ;  /* 0x00000000000679c3 */ /* 0x000e620000008800 */
[----:B------:R-:W0:Y:S01]  /*0c60*/  S2R R12, SR_TID.X ;  /* 0x00000000000c7919 */ /* 0x000e220000002100 */
[----:B------:R-:W-:Y:S02]  /*0c70*/  UMOV UR4, 0x400 ;  /* 0x0000040000047882 */ /* 0x000fe40000000000 */
[----:B------:R-:W-:Y:S02]  /*0c80*/  UIADD3 UR5, UPT, UPT, UR4, 0x1000, URZ ;  /* 0x0000100004057890 */ /* 0x000fe4000fffe0ff */
[----:B-1----:R-:W-:Y:S02]  /*0c90*/  ULEA UR4, UR6, UR4, 0x18 ;  /* 0x0000000406047291 */ /* 0x002fe4000f8ec0ff */
[----:B------:R-:W-:-:S04]  /*0ca0*/  ULEA UR5, UR6, UR5, 0x18 ;  /* 0x0000000506057291 */ /* 0x000fc8000f8ec0ff */
[----:B0-----:R-:W-:-:S05]  /*0cb0*/  LEA R6, R12, UR4, 0x2 ;  /* 0x000000040c067c11 */ /* 0x001fca000f8e10ff */
[----:B------:R-:W0:Y:S01]  /*0cc0*/  LDCU UR4, c[0x0][0x360] ;  /* 0x00006c00ff0477ac */ /* 0x000e220008000800 */
[----:B------:R-:W-:Y:S01]  /*0cd0*/  LEA R7, R12, UR5, 0x2 ;  /* 0x000000050c077c11 */ /* 0x000fe2000f8e10ff */
[----:B------:R1:W-:Y:S04]  /*0ce0*/  STS [R6], R5 ;  /* 0x0000000506007388 */ /* 0x0003e80000000800 */
[----:B------:R1:W-:Y:S01]  /*0cf0*/  STS [R7], R0 ;  /* 0x0000000007007388 */ /* 0x0003e20000000800 */
[----:B0-----:R-:W-:Y:S01]  /*0d00*/  UISETP.GE.U32.AND UP0, UPT, UR4, 0x2, UPT ;  /* 0x000000020400788c */ /* 0x001fe2000bf06070 */
[----:B------:R-:W-:Y:S08]  /*0d10*/  BAR.SYNC.DEFER_BLOCKING 0x0 ;  /* 0x0000000000007b1d */ /* 0x000ff00000010000 */
[----:B-1----:R-:W-:Y:S05]  /*0d20*/  BRA.U !UP0, `(.L_x_6) ;  /* 0x0000000108687547 */ /* 0x002fea000b800000 */
[----:B------:R-:W-:Y:S01]  /*0d30*/  USHF.R.U32.HI UR4, URZ, 0x1, UR4 ;  /* 0x00000001ff047899 */ /* 0x000fe20008011604 */
[----:B------:R-:W-:-:S05]  /*0d40*/  IMAD.MOV.U32 R16, RZ, RZ, RZ ;  /* 0x000000ffff107224 */ /* 0x000fca00078e00ff */
[----:B------:R-:W-:-:S07]  /*0d50*/  IMAD.U32 R11, RZ, RZ, UR4 ;  /* 0x00000004ff0b7e24 */ /* 0x000fce000f8e00ff */
.L_x_9:
[----:B------:R-:W-:Y:S01]  /*0d60*/  ISETP.GT.U32.AND P0, PT, R11, R12, PT ;  /* 0x0000000c0b00720c */ /* 0x000fe20003f04070 */
[----:B------:R-:W-:Y:S03]  /*0d70*/  BSSY.RECONVERGENT B0, `(.L_x_7) ;  /* 0x000000d000007945 */ /* 0x000fe60003800200 */
[----:B------:R-:W-:-:S13]  /*0d80*/  ISETP.GT.U32.AND.EX P0, PT, R16, RZ, PT, P0 ;  /* 0x000000ff1000720c */ /* 0x000fda0003f04100 */
[----:B0-----:R-:W-:Y:S05]  /*0d90*/  @!P0 BRA `(.L_x_8) ;  /* 0x0000000000288947 */ /* 0x001fea0003800000 */
[C---:B------:R-:W-:Y:S01]  /*0da0*/  IMAD R0, R11.reuse, 0x4, R6 ;  /* 0x000000040b007824 */ /* 0x040fe200078e0206 */
[----:B------:R-:W-:Y:S01]  /*0db0*/  LDS R5, [R6] ;  /* 0x0000000006057984 */ /* 0x000fe20000000800 */
[----:B------:R-:W-:-:S04]  /*0dc0*/  IMAD R8, R11, 0x4, R7 ;  /* 0x000000040b087824 */ /* 0x000fc800078e0207 */
[----:B------:R-:W0:Y:S02]  /*0dd0*/  LDS R0, [R0] ;  /* 0x0000000000007984 */ /* 0x000e240000000800 */
[----:B0-----:R-:W-:-:S05]  /*0de0*/  FADD R5, R0, R5 ;  /* 0x0000000500057221 */ /* 0x001fca0000000000 */
[----:B------:R-:W-:Y:S04]  /*0df0*/  STS [R6], R5 ;  /* 0x0000000506007388 */ /* 0x000fe80000000800 */
[----:B------:R-:W-:Y:S04]  /*0e00*/  LDS R8, [R8] ;  /* 0x0000000008087984 */ /* 0x000fe80000000800 */
[----:B------:R-:W0:Y:S02]  /*0e10*/  LDS R9, [R7] ;  /* 0x0000000007097984 */ /* 0x000e240000000800 */
[----:B0-----:R-:W-:-:S05]  /*0e20*/  FADD R14, R8, R9 ;  /* 0x00000009080e7221 */ /* 0x001fca0000000000 */
[----:B------:R0:W-:Y:S02]  /*0e30*/  STS [R7], R14 ;  /* 0x0000000e07007388 */ /* 0x0001e40000000800 */
.L_x_8:
[----:B------:R-:W-:Y:S05]  /*0e40*/  BSYNC.RECONVERGENT B0 ;  /* 0x0000000000007941 */ /* 0x000fea0003800200 */
.L_x_7:
[----:B------:R-:W-:Y:S01]  /*0e50*/  BAR.SYNC.DEFER_BLOCKING 0x0 ;  /* 0x0000000000007b1d */ /* 0x000fe20000010000 */
[C---:B------:R-:W-:Y:S02]  /*0e60*/  ISETP.GT.U32.AND P0, PT, R11.reuse, 0x1, PT ;  /* 0x000000010b00780c */ /* 0x040fe40003f04070 */
[--C-:B------:R-:W-:Y:S02]  /*0e70*/  SHF.R.U32.HI R5, RZ, 0x1, R16.reuse ;  /* 0x00000001ff057819 */ /* 0x100fe40000011610 */
[----:B------:R-:W-:Y:S02]  /*0e80*/  ISETP.GT.U32.AND.EX P0, PT, R16, RZ, PT, P0 ;  /* 0x000000ff1000720c */ /* 0x000fe40003f04100 */
[----:B------:R-:W-:Y:S01]  /*0e90*/  SHF.R.U64 R0, R11, 0x1, R16 ;  /* 0x000000010b007819 */ /* 0x000fe20000001210 */
[----:B------:R-:W-:-:S04]  /*0ea0*/  IMAD.MOV.U32 R16, RZ, RZ, R5 ;  /* 0x000000ffff107224 */ /* 0x000fc800078e0005 */
[----:B------:R-:W-:-:S06]  /*0eb0*/  IMAD.MOV.U32 R11, RZ, RZ, R0 ;  /* 0x000000ffff0b7224 */ /* 0x000fcc00078e0000 */
[----:B------:R-:W-:Y:S05]  /*0ec0*/  @P0 BRA `(.L_x_9) ;  /* 0xfffffffc00a40947 */ /* 0x000fea000383ffff */
.L_x_6:
[----:B------:R-:W1:Y:S01]  /*0ed0*/  S2UR UR5, SR_CgaCtaId ;  /* 0x00000000000579c3 */ /* 0x000e620000008800 */
[----:B------:R-:W-:Y:S01]  /*0ee0*/  UMOV UR4, 0x400 ;  /* 0x0000040000047882 */ /* 0x000fe20000000000 */
[----:B------:R-:W2:Y:S01]  /*0ef0*/  LDCU.64 UR10, c[0x0][0x398] ;  /* 0x00007300ff0a77ac */ /* 0x000ea20008000a00 */
[----:B------:R-:W-:-:S04]  /*0f00*/  ISETP.GE.U32.AND P0, PT, R3, 0x400, PT ;  /* 0x000004000300780c */ /* 0x000fc80003f06070 */
[----:B------:R-:W-:Y:S01]  /*0f10*/  ISETP.GE.U32.AND.EX P0, PT, R2, RZ, PT, P0 ;  /* 0x000000ff0200720c */ /* 0x000fe20003f06100 */
[----:B--2---:R-:W2:Y:S01]  /*0f20*/  I2F.U64 R6, UR10 ;  /* 0x0000000a00067d12 */ /* 0x004ea20008301000 */
[----:B-1----:R-:W-:-:S09]  /*0f30*/  ULEA UR4, UR5, UR4, 0x18 ;  /* 0x0000000405047291 */ /* 0x002fd2000f8ec0ff */
[----:B------:R-:W1:Y:S01]  /*0f40*/  LDS R0, [UR4] ;  /* 0x00000004ff007984 */ /* 0x000e620008000800 */
[----:B--2---:R-:W2:Y:S02]  /*0f50*/  MUFU.RCP R5, R6 ;  /* 0x0000000600057308 */ /* 0x004ea40000001000 */
[----:B--2---:R-:W-:-:S04]  /*0f60*/  FFMA R8, -R6, R5, 1 ;  /* 0x3f80000006087423 */ /* 0x004fc80000000105 */
[----:B------:R-:W-:Y:S02]  /*0f70*/  FFMA R5, R5, R8, R5 ;  /* 0x0000000805057223 */ /* 0x000fe40000000005 */
[----:B-1----:R-:W1:Y:S02]  /*0f80*/  FCHK P1, R0, R6 ;  /* 0x0000000600007302 */ /* 0x002e640000020000 */
[----:B------:R-:W-:-:S04]  /*0f90*/  FFMA R8, R0, R5, RZ ;  /* 0x0000000500087223 */ /* 0x000fc800000000ff */
[----:B------:R-:W-:-:S04]  /*0fa0*/  FFMA R2, -R6, R8, R0 ;  /* 0x0000000806027223 */ /* 0x000fc80000000100 */
[----:B------:R-:W-:Y:S01]  /*0fb0*/  FFMA R5, R5, R2, R8 ;  /* 0x0000000205057223 */ /* 0x000fe20000000008 */
[----:B-1----:R-:W-:Y:S06]  /*0fc0*/  @!P1 BRA `(.L_x_10) ;  /* 0x00000000000c9947 */ /* 0x002fec0003800000 */
[----:B------:R-:W-:-:S07]  /*0fd0*/  MOV R2, 0xff0 ;  /* 0x00000ff000027802 */ /* 0x000fce0000000f00 */
[----:B0-----:R-:W-:Y:S05]  /*0fe0*/  CALL.REL.NOINC `($__internal_1_$__cuda_sm3x_div_rn_noftz_f32_slowpath) ;  /* 0x0000002000607944 */ /* 0x001fea0003c00000 */
[----:B------:R-:W-:-:S07]  /*0ff0*/  IMAD.MOV.U32 R5, RZ, RZ, R0 ;  /* 0x000000ffff057224 */ /* 0x000fce00078e0000 */
.L_x_10:
[----:B------:R-:W1:Y:S01]  /*1000*/  S2UR UR5, SR_CgaCtaId ;  /* 0x00000000000579c3 */ /* 0x000e620000008800 */
[----:B------:R-:W-:Y:S01]  /*1010*/  UMOV UR4, 0x400 ;  /* 0x0000040000047882 */ /* 0x000fe20000000000 */
[----:B------:R-:W2:Y:S02]  /*1020*/  MUFU.RCP R9, R6 ;  /* 0x0000000600097308 */ /* 0x000ea40000001000 */
[----:B--2---:R-:W-:-:S04]  /*1030*/  FFMA R0, -R6, R9, 1 ;  /* 0x3f80000006007423 */ /* 0x004fc80000000109 */
[----:B------:R-:W-:Y:S01]  /*1040*/  FFMA R0, R9, R0, R9 ;  /* 0x0000000009007223 */ /* 0x000fe20000000009 */
[----:B-1----:R-:W-:-:S09]  /*1050*/  ULEA UR4, UR5, UR4, 0x18 ;  /* 0x0000000405047291 */ /* 0x002fd2000f8ec0ff */
[----:B0-----:R-:W0:Y:S02]  /*1060*/  LDS R7, [UR4+0x1000] ;  /* 0x00100004ff077984 */ /* 0x001e240008000800 */
[----:B0-----:R-:W0:Y:S01]  /*1070*/  FCHK P1, R7, R6 ;  /* 0x0000000607007302 */ /* 0x001e220000020000 */
[----:B------:R-:W-:-:S04]  /*1080*/  FFMA R9, R0, R7, RZ ;  /* 0x0000000700097223 */ /* 0x000fc800000000ff */
[----:B------:R-:W-:-:S04]  /*1090*/  FFMA R2, -R6, R9, R7 ;  /* 0x0000000906027223 */ /* 0x000fc80000000107 */
[----:B------:R-:W-:Y:S01]  /*10a0*/  FFMA R0, R0, R2, R9 ;  /* 0x0000000200007223 */ /* 0x000fe20000000009 */
[----:B0-----:R-:W-:Y:S06]  /*10b0*/  @!P1 BRA `(.L_x_11) ;  /* 0x00000000000c9947 */ /* 0x001fec0003800000 */
[----:B------:R-:W-:Y:S01]  /*10c0*/  IMAD.MOV.U32 R0, RZ, RZ, R7 ;  /* 0x000000ffff007224 */ /* 0x000fe200078e0007 */
[----:B------:R-:W-:-:S07]  /*10d0*/  MOV R2, 0x10f0 ;  /* 0x000010f000027802 */ /* 0x000fce0000000f00 */
[----:B------:R-:W-:Y:S05]  /*10e0*/  CALL.REL.NOINC `($__internal_1_$__cuda_sm3x_div_rn_noftz_f32_slowpath) ;  /* 0x0000002000207944 */ /* 0x000fea0003c00000 */
.L_x_11:
[----:B------:R-:W-:Y:S01]  /*10f0*/  FFMA R0, -R5, R5, R0 ;  /* 0x0000000505007223 */ /* 0x000fe20000000100 */
[----:B------:R-:W-:Y:S03]  /*1100*/  BSSY.RECONVERGENT B0, `(.L_x_12) ;  /* 0x000000e000007945 */ /* 0x000fe60003800200 */
[----:B------:R-:W-:-:S04]  /*1110*/  FADD R2, R0, 9.9999997473787516356e-06 ;  /* 0x3727c5ac00027421 */ /* 0x000fc80000000000 */
[----:B------:R-:W-:Y:S01]  /*1120*/  VIADD R0, R2, 0xf3000000 ;  /* 0xf300000002007836 */ /* 0x000fe20000000000 */
[----:B------:R0:W1:Y:S04]  /*1130*/  MUFU.RSQ R7, R2 ;  /* 0x0000000200077308 */ /* 0x0000680000001400 */
[----:B------:R-:W-:-:S13]  /*1140*/  ISETP.GT.U32.AND P1, PT, R0, 0x727fffff, PT ;  /* 0x727fffff0000780c */ /* 0x000fda0003f24070 */
[----:B01----:R-:W-:Y:S05]  /*1150*/  @!P1 BRA `(.L_x_13) ;  /* 0x0000000000109947 */ /* 0x003fea0003800000 */
[----:B------:R-:W-:-:S07]  /*1160*/  MOV R11, 0x1180 ;  /* 0x00001180000b7802 */ /* 0x000fce0000000f00 */
[----:B------:R-:W-:Y:S05]  /*1170*/  CALL.REL.NOINC `($__internal_0_$__cuda_sm20_sqrt_rn_f32_slowpath) ;  /* 0x0000001c00a47944 */ /* 0x000fea0003c00000 */
[----:B------:R-:W-:Y:S01]  /*1180*/  IMAD.MOV.U32 R6, RZ, RZ, R2 ;  /* 0x000000ffff067224 */ /* 0x000fe200078e0002 */
[----:B------:R-:W-:Y:S06]  /*1190*/  BRA `(.L_x_14) ;  /* 0x0000000000107947 */ /* 0x000fec0003800000 */
.L_x_13:
[----:B------:R-:W-:Y:S01]  /*11a0*/  FMUL.FTZ R6, R2, R7 ;  /* 0x0000000702067220 */ /* 0x000fe20000410000 */
[----:B------:R-:W-:-:S03]  /*11b0*/  FMUL.FTZ R0, R7, 0.5 ;  /* 0x3f00000007007820 */ /* 0x000fc60000410000 */
[----:B------:R-:W-:-:S04]  /*11c0*/  FFMA R7, -R6, R6, R2 ;  /* 0x0000000606077223 */ /* 0x000fc80000000102 */
[----:B------:R-:W-:-:S07]  /*11d0*/  FFMA R6, R7, R0, R6 ;  /* 0x0000000007067223 */ /* 0x000fce0000000006 */
.L_x_14:
[----:B------:R-:W-:Y:S05]  /*11e0*/  BSYNC.RECONVERGENT B0 ;  /* 0x0000000000007941 */ /* 0x000fea0003800200 */
.L_x_12:
[----:B------:R-:W-:Y:S05]  /*11f0*/  @!P0 EXIT ;  /* 0x000000000000894d */ /* 0x000fea0003800000 */
[C---:B------:R-:W-:Y:S02]  /*1200*/  IADD3 R0, P1, PT, R4.reuse, -0x1, RZ ;  /* 0xffffffff04007810 */ /* 0x040fe40007f3e0ff */
[----:B------:R-:W-:Y:S02]  /*1210*/  CS2R R8, SRZ ;  /* 0x0000000000087805 */ /* 0x000fe4000001ff00 */
[----:B------:R-:W-:Y:S02]  /*1220*/  LOP3.LUT R7, R4, 0x7, RZ, 0xc0, !PT ;  /* 0x0000000704077812 */ /* 0x000fe400078ec0ff */
[----:B------:R-:W-:Y:S02]  /*1230*/  ISETP.GE.U32.AND P0, PT, R0, 0x7, PT ;  /* 0x000000070000780c */ /* 0x000fe40003f06070 */
[----:B------:R-:W-:-:S04]  /*1240*/  IADD3.X R0, PT, PT, R10, -0x1, RZ, P1, !PT ;  /* 0xffffffff0a007810 */ /* 0x000fc80000ffe4ff */
[----:B------:R-:W-:-:S13]  /*1250*/  ISETP.GE.U32.AND.EX P0, PT, R0, RZ, PT, P0 ;  /* 0x000000ff0000720c */ /* 0x000fda0003f06100 */
[----:B------:R-:W-:Y:S05]  /*1260*/  @!P0 BRA `(.L_x_15) ;  /* 0x0000000c004c8947 */ /* 0x000fea0003800000 */
[----:B------:R-:W0:Y:S01]  /*1270*/  LDC.64 R14, c[0x0][0x398] ;  /* 0x0000e600ff0e7b82 */ /* 0x000e220000000a00 */
[----:B------:R-:W1:Y:S01]  /*1280*/  LDCU.128 UR12, c[0x0][0x380] ;  /* 0x00007000ff0c77ac */ /* 0x000e620008000c00 */
[----:B------:R-:W-:Y:S02]  /*1290*/  IMAD.MOV.U32 R13, RZ, RZ, RZ ;  /* 0x000000ffff0d7224 */ /* 0x000fe400078e00ff */
[----:B------:R-:W-:Y:S01]  /*12a0*/  IMAD.MOV.U32 R11, RZ, RZ, RZ ;  /* 0x000000ffff0b7224 */ /* 0x000fe200078e00ff */
[----:B------:R-:W2:Y:S01]  /*12b0*/  LDCU.64 UR4, c[0x0][0x398] ;  /* 0x00007300ff0477ac */ /* 0x000ea20008000a00 */
[----:B0-----:R-:W-:-:S04]  /*12c0*/  IMAD.WIDE.U32 R8, R14, UR7, R12 ;  /* 0x000000070e087c25 */ /* 0x001fc8000f8e000c */
[----:B------:R-:W-:Y:S01]  /*12d0*/  IMAD R15, R15, UR7, R9 ;  /* 0x000000070f0f7c24 */ /* 0x000fe2000f8e0209 */
[----:B------:R-:W-:Y:S02]  /*12e0*/  LEA R16, P0, R8, 0x4000, 0x2 ;  /* 0x0000400008107811 */ /* 0x000fe400078010ff */
[----:B------:R-:W-:Y:S02]  /*12f0*/  LOP3.LUT R9, R10, 0x3fffff, RZ, 0xc0, !PT ;  /* 0x003fffff0a097812 */ /* 0x000fe400078ec0ff */
[----:B------:R-:W-:Y:S02]  /*1300*/  LEA.HI.X R8, R8, RZ, R15, 0x2, P0 ;  /* 0x000000ff08087211 */ /* 0x000fe400000f140f */
[C---:B-1----:R-:W-:Y:S01]  /*1310*/  IADD3 R14, P0, PT, R16.reuse, UR14, RZ ;  /* 0x0000000e100e7c10 */ /* 0x042fe2000ff1e0ff */
[----:B------:R-:W-:Y:S01]  /*1320*/  IMAD.MOV.U32 R19, RZ, RZ, R9 ;  /* 0x000000ffff137224 */ /* 0x000fe200078e0009 */
[----:B------:R-:W-:Y:S02]  /*1330*/  IADD3 R16, P1, PT, R16, UR12, RZ ;  /* 0x0000000c10107c10 */ /* 0x000fe4000ff3e0ff */
[----:B------:R-:W-:-:S02]  /*1340*/  IADD3.X R15, PT, PT, R8, UR15, RZ, P0, !PT ;  /* 0x0000000f080f7c10 */ /* 0x000fc400087fe4ff */
[----:B------:R-:W-:Y:S02]  /*1350*/  IADD3.X R17, PT, PT, R8, UR13, RZ, P1, !PT ;  /* 0x0000000d08117c10 */ /* 0x000fe40008ffe4ff */
[----:B------:R-:W-:Y:S02]  /*1360*/  LOP3.LUT R8, R4, 0xfffffff8, RZ, 0xc0, !PT ;  /* 0xfffffff804087812 */ /* 0x000fe400078ec0ff */
[----:B------:R-:W-:-:S03]  /*1370*/  LOP3.LUT R10, R12, 0x1c00, RZ, 0xfc, !PT ;  /* 0x00001c000c0a7812 */ /* 0x000fc600078efcff */
[----:B--2---:R-:W-:-:S07]  /*1380*/  IMAD.MOV.U32 R18, RZ, RZ, R8 ;  /* 0x000000ffff127224 */ /* 0x004fce00078e0008 */
.L_x_48:
[----:B------:R-:W-:Y:S01]  /*1390*/  IADD3 R0, P0, PT, R10, -0x1c00, RZ ;  /* 0xffffe4000a007810 */ /* 0x000fe20007f1e0ff */
[----:B------:R-:W-:Y:S01]  /*13a0*/  BSSY.RECONVERGENT B2, `(.L_x_16) ;  /* 0x0000019000027945 */ /* 0x000fe20003800200 */
[----:B------:R-:W-:Y:S02]  /*13b0*/  IADD3 R18, P2, PT, R18, -0x8, RZ ;  /* 0xfffffff812127810 */ /* 0x000fe40007f5e0ff */
[----:B------:R-:W-:Y:S02]  /*13c0*/  ISETP.GE.U32.AND P1, PT, R0, UR4, PT ;  /* 0x0000000400007c0c */ /* 0x000fe4000bf26070 */
[----:B------:R-:W-:Y:S02]  /*13d0*/  IADD3.X R0, PT, PT, R11, -0x1, RZ, P0, !PT ;  /* 0xffffffff0b007810 */ /* 0x000fe400007fe4ff */
[----:B------:R-:W-:Y:S02]  /*13e0*/  IADD3.X R19, PT, PT, R19, -0x1, RZ, P2, !PT ;  /* 0xffffffff13137810 */ /* 0x000fe400017fe4ff */
[----:B------:R-:W-:-:S02]  /*13f0*/  ISETP.GE.U32.AND.EX P1, PT, R0, UR5, PT, P1 ;  /* 0x0000000500007c0c */ /* 0x000fc4000bf26110 */
[----:B------:R-:W-:-:S04]  /*1400*/  ISETP.NE.U32.AND P0, PT, R18, RZ, PT ;  /* 0x000000ff1200720c */ /* 0x000fc80003f05070 */
[----:B------:R-:W-:-:S07]  /*1410*/  ISETP.NE.AND.EX P0, PT, R19, RZ, PT, P0 ;  /* 0x000000ff1300720c */ /* 0x000fce0003f05300 */
[----:B------:R-:W-:Y:S06]  /*1420*/  @P1 BRA `(.L_x_17) ;  /* 0x0000000000401947 */ /* 0x000fec0003800000 */
[----:B------:R-:W2:Y:S01]  /*1430*/  LDG.E R0, desc[UR8][R16.64+-0x4000] ;  /* 0xffc0000810007981 */ /* 0x000ea2000c1e1900 */
[----:B------:R-:W0:Y:S01]  /*1440*/  MUFU.RCP R21, R6 ;  /* 0x0000000600157308 */ /* 0x000e220000001000 */
[----:B------:R-:W-:Y:S01]  /*1450*/  BSSY.RECONVERGENT B3, `(.L_x_18) ;  /* 0x000000c000037945 */ /* 0x000fe20003800200 */
[----:B0-----:R-:W-:-:S04]  /*1460*/  FFMA R2, R21, -R6, 1 ;  /* 0x3f80000015027423 */ /* 0x001fc80000000806 */
[----:B------:R-:W-:Y:S01]  /*1470*/  FFMA R21, R21, R2, R21 ;  /* 0x0000000215157223 */ /* 0x000fe20000000015 */
[----:B--2---:R-:W-:-:S04]  /*1480*/  FADD R0, R0, -R5 ;  /* 0x8000000500007221 */ /* 0x004fc80000000000 */
[----:B------:R-:W0:Y:S01]  /*1490*/  FCHK P1, R0, R6 ;  /* 0x0000000600007302 */ /* 0x000e220000020000 */
[----:B------:R-:W-:-:S04]  /*14a0*/  FFMA R23, R0, R21, RZ ;  /* 0x0000001500177223 */ /* 0x000fc800000000ff */
[----:B------:R-:W-:-:S04]  /*14b0*/  FFMA R2, R23, -R6, R0 ;  /* 0x8000000617027223 */ /* 0x000fc80000000000 */
[----:B------:R-:W-:Y:S01]  /*14c0*/  FFMA R21, R21, R2, R23 ;  /* 0x0000000215157223 */ /* 0x000fe20000000017 */
[----:B0-----:R-:W-:Y:S06]  /*14d0*/  @!P1 BRA `(.L_x_19) ;  /* 0x00000000000c9947 */ /* 0x001fec0003800000 */
[----:B------:R-:W-:-:S07]  /*14e0*/  MOV R2, 0x1500 ;  /* 0x0000150000027802 */ /* 0x000fce0000000f00 */
[----:B------:R-:W-:Y:S05]  /*14f0*/  CALL.REL.NOINC `($__internal_1_$__cuda_sm3x_div_rn_noftz_f32_slowpath) ;  /* 0x0000001c001c7944 */ /* 0x000fea0003c00000 */
[----:B------:R-:W-:-:S07]  /*1500*/  IMAD.MOV.U32 R21, RZ, RZ, R0 ;  /* 0x000000ffff157224 */ /* 0x000fce00078e0000 */
.L_x_19:
[----:B------:R-:W-:Y:S05]  /*1510*/  BSYNC.RECONVERGENT B3 ;  /* 0x0000000000037941 */ /* 0x000fea0003800200 */
.L_x_18:
[----:B------:R0:W-:Y:S02]  /*1520*/  STG.E desc[UR8][R14.64+-0x4000], R21 ;  /* 0xffc000150e007986 */ /* 0x0001e4000c101908 */
.L_x_17:
[----:B------:R-:W-:Y:S05]  /*1530*/  BSYNC.RECONVERGENT B2 ;  /* 0x0000000000027941 */ /* 0x000fea0003800200 */
.L_x_16:
[----:B------:R-:W-:Y:S01]  /*1540*/  IADD3 R0, P2, PT, R10, -0x1800, RZ ;  /* 0xffffe8000a007810 */ /* 0x000fe20007f5e0ff */
[----:B------:R-:W-:Y:S03]  /*1550*/  BSSY.RECONVERGENT B2, `(.L_x_20) ;  /* 0x0000015000027945 */ /* 0x000fe60003800200 */
[----:B------:R-:W-:Y:S02]  /*1560*/  ISETP.GE.U32.AND P1, PT, R0, UR4, PT ;  /* 0x0000000400007c0c */ /* 0x000fe4000bf26070 */
[----:B------:R-:W-:-:S04]  /*1570*/  IADD3.X R0, PT, PT, R11, -0x1, RZ, P2, !PT ;  /* 0xffffffff0b007810 */ /* 0x000fc800017fe4ff */
[----:B------:R-:W-:-:S13]  /*1580*/  ISETP.GE.U32.AND.EX P1, PT, R0, UR5, PT, P1 ;  /* 0x0000000500007c0c */ /* 0x000fda000bf26110 */
[----:B------:R-:W-:Y:S05]  /*1590*/  @P1 BRA `(.L_x_21) ;  /* 0x0000000000401947 */ /* 0x000fea0003800000 */
[----:B------:R-:W2:Y:S01]  /*15a0*/  LDG.E R0, desc[UR8][R16.64+-0x3000] ;  /* 0xffd0000810007981 */ /* 0x000ea2000c1e1900 */
[----:B0-----:R-:W0:Y:S01]  /*15b0*/  MUFU.RCP R21, R6 ;  /* 0x0000000600157308 */ /* 0x001e220000001000 */
[----:B------:R-:W-:Y:S01]  /*15c0*/  BSSY.RECONVERGENT B3, `(.L_x_22) ;  /* 0x000000c000037945 */ /* 0x000fe20003800200 */
[----:B0-----:R-:W-:Y:S01]  /*15d0*/  FFMA R2, R21, -R6, 1 ;  /* 0x3f80000015027423 */ /* 0x001fe20000000806 */
[----:B--2---:R-:W-:-:S03]  /*15e0*/  FADD R20, R0, -R5 ;  /* 0x8000000500147221 */ /* 0x004fc60000000000 */
[----:B------:R-:W-:Y:S02]  /*15f0*/  FFMA R0, R21, R2, R21 ;  /* 0x0000000215007223 */ /* 0x000fe40000000015 */
[----:B------:R-:W0:Y:S02]  /*1600*/  FCHK P1, R20, R6 ;  /* 0x0000000614007302 */ /* 0x000e240000020000 */
[----:B------:R-:W-:-:S04]  /*1610*/  FFMA R21, R0, R20, RZ ;  /* 0x0000001400157223 */ /* 0x000fc800000000ff */
[----:B------:R-:W-:-:S04]  /*1620*/  FFMA R2, R21, -R6, R20 ;  /* 0x8000000615027223 */ /* 0x000fc80000000014 */
[----:B------:R-:W-:Y:S01]  /*1630*/  FFMA R0, R0, R2, R21 ;  /* 0x0000000200007223 */ /* 0x000fe20000000015 */
[----:B0-----:R-:W-:Y:S06]  /*1640*/  @!P1 BRA `(.L_x_23) ;  /* 0x00000000000c9947 */ /* 0x001fec0003800000 */
[----:B------:R-:W-:Y:S01]  /*1650*/  IMAD.MOV.U32 R0, RZ, RZ, R20 ;  /* 0x000000ffff007224 */ /* 0x000fe200078e0014 */
[----:B------:R-:W-:-:S07]  /*1660*/  MOV R2, 0x1680 ;  /* 0x0000168000027802 */ /* 0x000fce0000000f00 */
[----:B------:R-:W-:Y:S05]  /*1670*/  CALL.REL.NOINC `($__internal_1_$__cuda_sm3x_div_rn_noftz_f32_slowpath) ;  /* 0x0000001800bc7944 */ /* 0x000fea0003c00000 */
.L_x_23:
[----:B------:R-:W-:Y:S05]  /*1680*/  BSYNC.RECONVERGENT B3 ;  /* 0x0000000000037941 */ /* 0x000fea0003800200 */
.L_x_22:
[----:B------:R1:W-:Y:S02]  /*1690*/  STG.E desc[UR8][R14.64+-0x3000], R0 ;  /* 0xffd000000e007986 */ /* 0x0003e4000c101908 */
.L_x_21:
[----:B------:R-:W-:Y:S05]  /*16a0*/  BSYNC.RECONVERGENT B2 ;  /* 0x0000000000027941 */ /* 0x000fea0003800200 */
.L_x_20:
[----:B-1----:R-:W-:Y:S01]  /*16b0*/  IADD3 R0, P2, PT, R10, -0x1400, RZ ;  /* 0xffffec000a007810 */ /* 0x002fe20007f5e0ff */
        /* <DEDUP_REMOVED lines=19> */
.L_x_27:
[----:B------:R-:W-:Y:S05]  /*17f0*/  BSYNC.RECONVERGENT B3 ;  /* 0x0000000000037941 */ /* 0x000fea0003800200 */
.L_x_26:
[----:B------:R1:W-:Y:S02]  /*1800*/  STG.E desc[UR8][R14.64+-0x2000], R0 ;  /* 0xffe000000e007986 */ /* 0x0003e4000c101908 */
.L_x_25:
[----:B------:R-:W-:Y:S05]  /*1810*/  BSYNC.RECONVERGENT B2 ;  /* 0x0000000000027941 */ /* 0x000fea0003800200 */
.L_x_24:
        /* <DEDUP_REMOVED lines=20> */
.L_x_31:
[----:B------:R-:W-:Y:S05]  /*1960*/  BSYNC.RECONVERGENT B3 ;  /* 0x0000000000037941 */ /* 0x000fea0003800200 */
.L_x_30:
[----:B------:R1:W-:Y:S02]  /*1970*/  STG.E desc[UR8][R14.64+-0x1000], R0 ;  /* 0xfff000000e007986 */ /* 0x0003e4000c101908 */
.L_x_29:
[----:B------:R-:W-:Y:S05]  /*1980*/  BSYNC.RECONVERGENT B2 ;  /* 0x0000000000027941 */ /* 0x000fea0003800200 */
.L_x_28:
        /* <DEDUP_REMOVED lines=20> */
.L_x_35:
[----:B------:R-:W-:Y:S05]  /*1ad0*/  BSYNC.RECONVERGENT B3 ;  /* 0x0000000000037941 */ /* 0x000fea0003800200 */
.L_x_34:
[----:B------:R1:W-:Y:S02]  /*1ae0*/  STG.E desc[UR8][R14.64], R0 ;  /* 0x000000000e007986 */ /* 0x0003e4000c101908 */
.L_x_33:
[----:B------:R-:W-:Y:S05]  /*1af0*/  BSYNC.RECONVERGENT B2 ;  /* 0x0000000000027941 */ /* 0x000fea0003800200 */
.L_x_32:
        /* <DEDUP_REMOVED lines=20> */
.L_x_39:
[----:B------:R-:W-:Y:S05]  /*1c40*/  BSYNC.RECONVERGENT B3 ;  /* 0x0000000000037941 */ /* 0x000fea0003800200 */
.L_x_38:
[----:B------:R1:W-:Y:S02]  /*1c50*/  STG.E desc[UR8][R14.64+0x1000], R0 ;  /* 0x001000000e007986 */ /* 0x0003e4000c101908 */
.L_x_37:
[----:B------:R-:W-:Y:S05]  /*1c60*/  BSYNC.RECONVERGENT B2 ;  /* 0x0000000000027941 */ /* 0x000fea0003800200 */
.L_x_36:
        /* <DEDUP_REMOVED lines=20> */
.L_x_43:
[----:B------:R-:W-:Y:S05]  /*1db0*/  BSYNC.RECONVERGENT B3 ;  /* 0x0000000000037941 */ /* 0x000fea0003800200 */
.L_x_42:
[----:B------:R1:W-:Y:S02]  /*1dc0*/  STG.E desc[UR8][R14.64+0x2000], R0 ;  /* 0x002000000e007986 */ /* 0x0003e4000c101908 */
.L_x_41:
[----:B------:R-:W-:Y:S05]  /*1dd0*/  BSYNC.RECONVERGENT B2 ;  /* 0x0000000000027941 */ /* 0x000fea0003800200 */
.L_x_40:
[----:B------:R-:W-:Y:S01]  /*1de0*/  ISETP.GE.U32.AND P1, PT, R10, UR4, PT ;  /* 0x000000040a007c0c */ /* 0x000fe2000bf26070 */
[----:B------:R-:W-:Y:S03]  /*1df0*/  BSSY.RECONVERGENT B2, `(.L_x_44) ;  /* 0x0000013000027945 */ /* 0x000fe60003800200 */
[----:B------:R-:W-:-:S13]  /*1e00*/  ISETP.GE.U32.AND.EX P1, PT, R11, UR5, PT, P1 ;  /* 0x000000050b007c0c */ /* 0x000fda000bf26110 */
[----:B------:R-:W-:Y:S05]  /*1e10*/  @P1 BRA `(.L_x_45) ;  /* 0x0000000000401947 */ /* 0x000fea0003800000 */
[----:B-1----:R-:W2:Y:S01]  /*1e20*/  LDG.E R0, desc[UR8][R16.64+0x3000] ;  /* 0x0030000810007981 */ /* 0x002ea2000c1e1900 */
        /* <DEDUP_REMOVED lines=13> */
.L_x_47:
[----:B------:R-:W-:Y:S05]  /*1f00*/  BSYNC.RECONVERGENT B3 ;  /* 0x0000000000037941 */ /* 0x000fea0003800200 */
.L_x_46:
[----:B------:R2:W-:Y:S02]  /*1f10*/  STG.E desc[UR8][R14.64+0x3000], R0 ;  /* 0x003000000e007986 */ /* 0x0005e4000c101908 */
.L_x_45:
[----:B------:R-:W-:Y:S05]  /*1f20*/  BSYNC.RECONVERGENT B2 ;  /* 0x0000000000027941 */ /* 0x000fea0003800200 */
.L_x_44:
[----:B------:R-:W-:Y:S02]  /*1f30*/  IADD3 R10, P1, PT, R10, 0x2000, RZ ;  /* 0x000020000a0a7810 */ /* 0x000fe40007f3e0ff */
[----:B012---:R-:W-:Y:S02]  /*1f40*/  IADD3 R14, P2, PT, R14, 0x8000, RZ ;  /* 0x000080000e0e7810 */ /* 0x007fe40007f5e0ff */
[----:B------:R-:W-:Y:S01]  /*1f50*/  IADD3 R16, P3, PT, R16, 0x8000, RZ ;  /* 0x0000800010107810 */ /* 0x000fe20007f7e0ff */
[----:B------:R-:W-:Y:S02]  /*1f60*/  IMAD.X R11, RZ, RZ, R11, P1 ;  /* 0x000000ffff0b7224 */ /* 0x000fe400008e060b */
[----:B------:R-:W-:Y:S02]  /*1f70*/  IMAD.X R15, RZ, RZ, R15, P2 ;  /* 0x000000ffff0f7224 */ /* 0x000fe400010e060f */
[----:B------:R-:W-:Y:S01]  /*1f80*/  IMAD.X R17, RZ, RZ, R17, P3 ;  /* 0x000000ffff117224 */ /* 0x000fe200018e0611 */
[----:B------:R-:W-:Y:S07]  /*1f90*/  @P0 BRA `(.L_x_48) ;  /* 0xfffffff000fc0947 */ /* 0x000fee000383ffff */
.L_x_15:
[----:B------:R-:W-:-:S04]  /*1fa0*/  ISETP.NE.U32.AND P0, PT, R7, RZ, PT ;  /* 0x000000ff0700720c */ /* 0x000fc80003f05070 */
[----:B------:R-:W-:-:S13]  /*1fb0*/  ISETP.NE.AND.EX P0, PT, RZ, RZ, PT, P0 ;  /* 0x000000ffff00720c */ /* 0x000fda0003f05300 */
[----:B------:R-:W-:Y:S05]  /*1fc0*/  @!P0 EXIT ;  /* 0x000000000000894d */ /* 0x000fea0003800000 */
[----:B------:R-:W-:-:S04]  /*1fd0*/  ISETP.GE.U32.AND P0, PT, R7, 0x4, PT ;  /* 0x000000040700780c */ /* 0x000fc80003f06070 */
[----:B------:R-:W-:-:S13]  /*1fe0*/  ISETP.GE.U32.AND.EX P0, PT, RZ, RZ, PT, P0 ;  /* 0x000000ffff00720c */ /* 0x000fda0003f06100 */
[----:B------:R-:W-:Y:S05]  /*1ff0*/  @!P0 BRA `(.L_x_49) ;  /* 0x00000008003c8947 */ /* 0x000fea0003800000 */
[----:B------:R-:W0:Y:S01]  /*2000*/  LDC.64 R16, c[0x0][0x398] ;  /* 0x0000e600ff107b82 */ /* 0x000e220000000a00 */
[C---:B------:R-:W-:Y:S01]  /*2010*/  IMAD.SHL.U32 R15, R8.reuse, 0x400, RZ ;  /* 0x00000400080f7824 */ /* 0x040fe200078e00ff */
[----:B------:R-:W-:Y:S04]  /*2020*/  BSSY.RECONVERGENT B2, `(.L_x_50) ;  /* 0x0000020000027945 */ /* 0x000fe80003800200 */
[----:B------:R-:W-:Y:S02]  /*2030*/  LOP3.LUT R14, R15, R12, RZ, 0xfc, !PT ;  /* 0x0000000c0f0e7212 */ /* 0x000fe400078efcff */
[----:B------:R-:W-:Y:S02]  /*2040*/  SHF.L.U64.HI R15, R8, 0xa, R9 ;  /* 0x0000000a080f7819 */ /* 0x000fe40000010209 */
[----:B0-----:R-:W-:-:S04]  /*2050*/  ISETP.GE.U32.AND P0, PT, R14, R16, PT ;  /* 0x000000100e00720c */ /* 0x001fc80003f06070 */
[----:B------:R-:W-:-:S13]  /*2060*/  ISETP.GE.U32.AND.EX P0, PT, R15, R17, PT, P0 ;  /* 0x000000110f00720c */ /* 0x000fda0003f06100 */
[----:B------:R-:W-:Y:S05]  /*2070*/  @P0 BRA `(.L_x_51) ;  /* 0x0000000000680947 */ /* 0x000fea0003800000 */
[----:B------:R-:W0:Y:S01]  /*2080*/  LDCU.64 UR4, c[0x0][0x380] ;  /* 0x00007000ff0477ac */ /* 0x000e220008000a00 */
[----:B------:R-:W-:-:S04]  /*2090*/  IMAD.WIDE.U32 R10, R16, UR7, R14 ;  /* 0x00000007100a7c25 */ /* 0x000fc8000f8e000e */
[----:B------:R-:W-:Y:S02]  /*20a0*/  IMAD R11, R17, UR7, R11 ;  /* 0x00000007110b7c24 */ /* 0x000fe4000f8e020b */
[----:B------:R-:W-:-:S03]  /*20b0*/  IMAD.SHL.U32 R7, R10, 0x4, RZ ;  /* 0x000000040a077824 */ /* 0x000fc600078e00ff */
[----:B------:R-:W-:Y:S02]  /*20c0*/  SHF.L.U64.HI R10, R10, 0x2, R11 ;  /* 0x000000020a0a7819 */ /* 0x000fe4000001020b */
[----:B0-----:R-:W-:-:S04]  /*20d0*/  IADD3 R16, P0, PT, R7, UR4, RZ ;  /* 0x0000000407107c10 */ /* 0x001fc8000ff1e0ff */
[----:B------:R-:W-:-:S05]  /*20e0*/  IADD3.X R17, PT, PT, R10, UR5, RZ, P0, !PT ;  /* 0x000000050a117c10 */ /* 0x000fca00087fe4ff */
        /* <DEDUP_REMOVED lines=11> */
[----:B------:R-:W-:Y:S01]  /*21a0*/  IMAD.MOV.U32 R0, RZ, RZ, R18 ;  /* 0x000000ffff007224 */ /* 0x000fe200078e0012 */
[----:B------:R-:W-:-:S07]  /*21b0*/  MOV R2, 0x21d0 ;  /* 0x000021d000027802 */ /* 0x000fce0000000f00 */
[----:B------:R-:W-:Y:S05]  /*21c0*/  CALL.REL.NOINC `($__internal_1_$__cuda_sm3x_div_rn_noftz_f32_slowpath) ;  /* 0x0000000c00e87944 */ /* 0x000fea0003c00000 */
.L_x_53:
[----:B------:R-:W-:Y:S05]  /*21d0*/  BSYNC.RECONVERGENT B3 ;  /* 0x0000000000037941 */ /* 0x000fea0003800200 */
.L_x_52:
[----:B------:R-:W0:Y:S02]  /*21e0*/  LDCU.64 UR4, c[0x0][0x388] ;  /* 0x00007100ff0477ac */ /* 0x000e240008000a00 */
[----:B0-----:R-:W-:-:S04]  /*21f0*/  IADD3 R16, P0, PT, R7, UR4, RZ ;  /* 0x0000000407107c10 */ /* 0x001fc8000ff1e0ff */
[----:B------:R-:W-:-:S05]  /*2200*/  IADD3.X R17, PT, PT, R10, UR5, RZ, P0, !PT ;  /* 0x000000050a117c10 */ /* 0x000fca00087fe4ff */
[----:B------:R0:W-:Y:S04]  /*2210*/  STG.E desc[UR8][R16.64], R0 ;  /* 0x0000000010007986 */ /* 0x0001e8000c101908 */
.L_x_51:
[----:B------:R-:W-:Y:S05]  /*2220*/  BSYNC.RECONVERGENT B2 ;  /* 0x0000000000027941 */ /* 0x000fea0003800200 */
.L_x_50:
[----:B0-----:R-:W0:Y:S01]  /*2230*/  LDC.64 R16, c[0x0][0x398] ;  /* 0x0000e600ff107b82 */ /* 0x001e220000000a00 */
[----:B------:R-:W-:Y:S01]  /*2240*/  IADD3 R7, P1, PT, R14, 0x400, RZ ;  /* 0x000004000e077810 */ /* 0x000fe20007f3e0ff */
[----:B------:R-:W-:Y:S04]  /*2250*/  BSSY.RECONVERGENT B2, `(.L_x_54) ;  /* 0x0000021000027945 */ /* 0x000fe80003800200 */
[----:B------:R-:W-:Y:S01]  /*2260*/  IMAD.X R0, RZ, RZ, R15, P1 ;  /* 0x000000ffff007224 */ /* 0x000fe200008e060f */
[----:B0-----:R-:W-:-:S04]  /*2270*/  ISETP.GE.U32.AND P0, PT, R7, R16, PT ;  /* 0x000000100700720c */ /* 0x001fc80003f06070 */
[----:B------:R-:W-:-:S13]  /*2280*/  ISETP.GE.U32.AND.EX P0, PT, R0, R17, PT, P0 ;  /* 0x000000110000720c */ /* 0x000fda0003f06100 */
[----:B------:R-:W-:Y:S05]  /*2290*/  @P0 BRA `(.L_x_55) ;  /* 0x0000000000700947 */ /* 0x000fea0003800000 */
[----:B------:R-:W0:Y:S01]  /*22a0*/  LDCU.64 UR4, c[0x0][0x380] ;  /* 0x00007000ff0477ac */ /* 0x000e220008000a00 */
[----:B------:R-:W-:Y:S02]  /*22b0*/  IMAD.MOV.U32 R10, RZ, RZ, R14 ;  /* 0x000000ffff0a7224 */ /* 0x000fe400078e000e */
[----:B------:R-:W-:Y:S02]  /*22c0*/  IMAD.MOV.U32 R11, RZ, RZ, R15 ;  /* 0x000000ffff0b7224 */ /* 0x000fe400078e000f */
        /* <DEDUP_REMOVED lines=20> */
.L_x_57:
[----:B------:R-:W-:Y:S05]  /*2410*/  BSYNC.RECONVERGENT B3 ;  /* 0x0000000000037941 */ /* 0x000fea0003800200 */
.L_x_56:
[----:B------:R-:W0:Y:S02]  /*2420*/  LDCU.64 UR4, c[0x0][0x388] ;  /* 0x00007100ff0477ac */ /* 0x000e240008000a00 */
[----:B0-----:R-:W-:-:S04]  /*2430*/  IADD3 R16, P0, PT, R7, UR4, RZ ;  /* 0x0000000407107c10 */ /* 0x001fc8000ff1e0ff */
[----:B------:R-:W-:-:S05]  /*2440*/  IADD3.X R17, PT, PT, R10, UR5, RZ, P0, !PT ;  /* 0x000000050a117c10 */ /* 0x000fca00087fe4ff */
[----:B------:R0:W-:Y:S04]  /*2450*/  STG.E desc[UR8][R16.64+0x1000], R0 ;  /* 0x0010000010007986 */ /* 0x0001e8000c101908 */
.L_x_55:
[----:B------:R-:W-:Y:S05]  /*2460*/  BSYNC.RECONVERGENT B2 ;  /* 0x0000000000027941 */ /* 0x000fea0003800200 */
.L_x_54:
        /* <DEDUP_REMOVED lines=30> */
.L_x_61:
[----:B------:R-:W-:Y:S05]  /*2650*/  BSYNC.RECONVERGENT B3 ;  /* 0x0000000000037941 */ /* 0x000fea0003800200 */
.L_x_60:
[----:B------:R-:W0:Y:S02]  /*2660*/  LDCU.64 UR4, c[0x0][0x388] ;  /* 0x00007100ff0477ac */ /* 0x000e240008000a00 */
[----:B0-----:R-:W-:-:S04]  /*2670*/  IADD3 R16, P0, PT, R7, UR4, RZ ;  /* 0x0000000407107c10 */ /* 0x001fc8000ff1e0ff */
[----:B------:R-:W-:-:S05]  /*2680*/  IADD3.X R17, PT, PT, R10, UR5, RZ, P0, !PT ;  /* 0x000000050a117c10 */ /* 0x000fca00087fe4ff */
[----:B------:R0:W-:Y:S04]  /*2690*/  STG.E desc[UR8][R16.64+0x2000], R0 ;  /* 0x0020000010007986 */ /* 0x0001e8000c101908 */
.L_x_59:
[----:B------:R-:W-:Y:S05]  /*26a0*/  BSYNC.RECONVERGENT B2 ;  /* 0x0000000000027941 */ /* 0x000fea0003800200 */
.L_x_58:
[----:B------:R-:W1:Y:S01]  /*26b0*/  LDC.64 R10, c[0x0][0x398] ;  /* 0x0000e600ff0a7b82 */ /* 0x000e620000000a00 */
[----:B------:R-:W-:Y:S01]  /*26c0*/  IADD3 R7, P1, PT, R14, 0xc00, RZ ;  /* 0x00000c000e077810 */ /* 0x000fe20007f3e0ff */
[----:B------:R-:W-:Y:S04]  /*26d0*/  BSSY.RECONVERGENT B2, `(.L_x_62) ;  /* 0x000001f000027945 */ /* 0x000fe80003800200 */
[----:B0-----:R-:W-:Y:S01]  /*26e0*/  IMAD.X R0, RZ, RZ, R15, P1 ;  /* 0x000000ffff007224 */ /* 0x001fe200008e060f */
[----:B-1----:R-:W-:-:S04]  /*26f0*/  ISETP.GE.U32.AND P0, PT, R7, R10, PT ;  /* 0x0000000a0700720c */ /* 0x002fc80003f06070 */
        /* <DEDUP_REMOVED lines=23> */
.L_x_65:
[----:B------:R-:W-:Y:S05]  /*2870*/  BSYNC.RECONVERGENT B3 ;  /* 0x0000000000037941 */ /* 0x000fea0003800200 */
.L_x_64:
[----:B------:R-:W0:Y:S02]  /*2880*/  LDCU.64 UR4, c[0x0][0x388] ;  /* 0x00007100ff0477ac */ /* 0x000e240008000a00 */
[----:B0-----:R-:W-:-:S04]  /*2890*/  IADD3 R14, P0, PT, R7, UR4, RZ ;  /* 0x00000004070e7c10 */ /* 0x001fc8000ff1e0ff */
[----:B------:R-:W-:-:S05]  /*28a0*/  IADD3.X R15, PT, PT, R10, UR5, RZ, P0, !PT ;  /* 0x000000050a0f7c10 */ /* 0x000fca00087fe4ff */
[----:B------:R0:W-:Y:S04]  /*28b0*/  STG.E desc[UR8][R14.64+0x3000], R0 ;  /* 0x003000000e007986 */ /* 0x0001e8000c101908 */
.L_x_63:
[----:B------:R-:W-:Y:S05]  /*28c0*/  BSYNC.RECONVERGENT B2 ;  /* 0x0000000000027941 */ /* 0x000fea0003800200 */
.L_x_62:
[----:B------:R-:W-:-:S05]  /*28d0*/  IADD3 R8, P0, PT, R8, 0x4, RZ ;  /* 0x0000000408087810 */ /* 0x000fca0007f1e0ff */
[----:B------:R-:W-:-:S08]  /*28e0*/  IMAD.X R9, RZ, RZ, R9, P0 ;  /* 0x000000ffff097224 */ /* 0x000fd000000e0609 */
.L_x_49:
[----:B------:R-:W-:-:S04]  /*28f0*/  LOP3.LUT R4, R4, 0x3, RZ, 0xc0, !PT ;  /* 0x0000000304047812 */ /* 0x000fc800078ec0ff */
[----:B------:R-:W-:-:S04]  /*2900*/  ISETP.NE.U32.AND P0, PT, R4, RZ, PT ;  /* 0x000000ff0400720c */ /* 0x000fc80003f05070 */
[----:B------:R-:W-:-:S13]  /*2910*/  ISETP.NE.AND.EX P0, PT, RZ, RZ, PT, P0 ;  /* 0x000000ffff00720c */ /* 0x000fda0003f05300 */
[----:B------:R-:W-:Y:S05]  /*2920*/  @!P0 EXIT ;  /* 0x000000000000894d */ /* 0x000fea0003800000 */
[----:B------:R-:W-:-:S04]  /*2930*/  ISETP.NE.U32.AND P0, PT, R4, 0x1, PT ;  /* 0x000000010400780c */ /* 0x000fc80003f05070 */
[----:B------:R-:W-:-:S13]  /*2940*/  ISETP.NE.AND.EX P0, PT, RZ, RZ, PT, P0 ;  /* 0x000000ffff00720c */ /* 0x000fda0003f05300 */
[----:B------:R-:W-:Y:S05]  /*2950*/  @!P0 BRA `(.L_x_66) ;  /* 0x00000004001c8947 */ /* 0x000fea0003800000 */
[----:B------:R-:W1:Y:S01]  /*2960*/  LDC.64 R16, c[0x0][0x398] ;  /* 0x0000e600ff107b82 */ /* 0x000e620000000a00 */
[C---:B------:R-:W-:Y:S01]  /*2970*/  IMAD.SHL.U32 R11, R8.reuse, 0x400, RZ ;  /* 0x00000400080b7824 */ /* 0x040fe200078e00ff */
[----:B------:R-:W-:Y:S04]  /*2980*/  BSSY.RECONVERGENT B2, `(.L_x_67) ;  /* 0x0000020000027945 */ /* 0x000fe80003800200 */
[----:B------:R-:W-:Y:S02]  /*2990*/  LOP3.LUT R10, R11, R12, RZ, 0xfc, !PT ;  /* 0x0000000c0b0a7212 */ /* 0x000fe400078efcff */
[----:B------:R-:W-:Y:S02]  /*29a0*/  SHF.L.U64.HI R11, R8, 0xa, R9 ;  /* 0x0000000a080b7819 */ /* 0x000fe40000010209 */
[----:B-1----:R-:W-:-:S04]  /*29b0*/  ISETP.GE.U32.AND P0, PT, R10, R16, PT ;  /* 0x000000100a00720c */ /* 0x002fc80003f06070 */
[----:B------:R-:W-:-:S13]  /*29c0*/  ISETP.GE.U32.AND.EX P0, PT, R11, R17, PT, P0 ;  /* 0x000000110b00720c */ /* 0x000fda0003f06100 */
[----:B------:R-:W-:Y:S05]  /*29d0*/  @P0 BRA `(.L_x_68) ;  /* 0x0000000000680947 */ /* 0x000fea0003800000 */
[----:B------:R-:W1:Y:S01]  /*29e0*/  LDCU.64 UR4, c[0x0][0x380] ;  /* 0x00007000ff0477ac */ /* 0x000e620008000a00 */
[----:B0-----:R-:W-:-:S04]  /*29f0*/  IMAD.WIDE.U32 R14, R16, UR7, R10 ;  /* 0x00000007100e7c25 */ /* 0x001fc8000f8e000a */
[----:B------:R-:W-:Y:S02]  /*2a00*/  IMAD R7, R17, UR7, R15 ;  /* 0x0000000711077c24 */ /* 0x000fe4000f8e020f */
[----:B------:R-:W-:-:S03]  /*2a10*/  IMAD.SHL.U32 R4, R14, 0x4, RZ ;  /* 0x000000040e047824 */ /* 0x000fc600078e00ff */
[----:B------:R-:W-:Y:S02]  /*2a20*/  SHF.L.U64.HI R7, R14, 0x2, R7 ;  /* 0x000000020e077819 */ /* 0x000fe40000010207 */
[----:B-1----:R-:W-:-:S04]  /*2a30*/  IADD3 R14, P0, PT, R4, UR4, RZ ;  /* 0x00000004040e7c10 */ /* 0x002fc8000ff1e0ff */
        /* <DEDUP_REMOVED lines=15> */
.L_x_70:
[----:B------:R-:W-:Y:S05]  /*2b30*/  BSYNC.RECONVERGENT B3 ;  /* 0x0000000000037941 */ /* 0x000fea0003800200 */
.L_x_69:
[----:B------:R-:W0:Y:S02]  /*2b40*/  LDCU.64 UR4, c[0x0][0x388] ;  /* 0x00007100ff0477ac */ /* 0x000e240008000a00 */
[----:B0-----:R-:W-:-:S04]  /*2b50*/  IADD3 R14, P0, PT, R4, UR4, RZ ;  /* 0x00000004040e7c10 */ /* 0x001fc8000ff1e0ff */
[----:B------:R-:W-:-:S05]  /*2b60*/  IADD3.X R15, PT, PT, R7, UR5, RZ, P0, !PT ;  /* 0x00000005070f7c10 */ /* 0x000fca00087fe4ff */
[----:B------:R1:W-:Y:S04]  /*2b70*/  STG.E desc[UR8][R14.64], R0 ;  /* 0x000000000e007986 */ /* 0x0003e8000c101908 */
.L_x_68:
[----:B------:R-:W-:Y:S05]  /*2b80*/  BSYNC.RECONVERGENT B2 ;  /* 0x0000000000027941 */ /* 0x000fea0003800200 */
.L_x_67:
[----:B01----:R-:W0:Y:S01]  /*2b90*/  LDC.64 R14, c[0x0][0x398] ;  /* 0x0000e600ff0e7b82 */ /* 0x003e220000000a00 */
[----:B------:R-:W-:Y:S01]  /*2ba0*/  IADD3 R7, P1, PT, R10, 0x400, RZ ;  /* 0x000004000a077810 */ /* 0x000fe20007f3e0ff */
[----:B------:R-:W-:Y:S04]  /*2bb0*/  BSSY.RECONVERGENT B2, `(.L_x_71) ;  /* 0x000001f000027945 */ /* 0x000fe80003800200 */
[----:B------:R-:W-:Y:S01]  /*2bc0*/  IMAD.X R0, RZ, RZ, R11, P1 ;  /* 0x000000ffff007224 */ /* 0x000fe200008e060b */
        /* <DEDUP_REMOVED lines=24> */
.L_x_74:
[----:B------:R-:W-:Y:S05]  /*2d50*/  BSYNC.RECONVERGENT B3 ;  /* 0x0000000000037941 */ /* 0x000fea0003800200 */
.L_x_73:
[----:B------:R-:W0:Y:S02]  /*2d60*/  LDCU.64 UR4, c[0x0][0x388] ;  /* 0x00007100ff0477ac */ /* 0x000e240008000a00 */
[----:B0-----:R-:W-:-:S04]  /*2d70*/  IADD3 R10, P0, PT, R4, UR4, RZ ;  /* 0x00000004040a7c10 */ /* 0x001fc8000ff1e0ff */
[----:B------:R-:W-:-:S05]  /*2d80*/  IADD3.X R11, PT, PT, R7, UR5, RZ, P0, !PT ;  /* 0x00000005070b7c10 */ /* 0x000fca00087fe4ff */
[----:B------:R0:W-:Y:S04]  /*2d90*/  STG.E desc[UR8][R10.64+0x1000], R0 ;  /* 0x001000000a007986 */ /* 0x0001e8000c101908 */
.L_x_72:
[----:B------:R-:W-:Y:S05]  /*2da0*/  BSYNC.RECONVERGENT B2 ;  /* 0x0000000000027941 */ /* 0x000fea0003800200 */
.L_x_71:
[----:B------:R-:W-:-:S05]  /*2db0*/  IADD3 R8, P0, PT, R8, 0x2, RZ ;  /* 0x0000000208087810 */ /* 0x000fca0007f1e0ff */
[----:B------:R-:W-:-:S08]  /*2dc0*/  IMAD.X R9, RZ, RZ, R9, P0 ;  /* 0x000000ffff097224 */ /* 0x000fd000000e0609 */
.L_x_66:
[----:B------:R-:W-:-:S13]  /*2dd0*/  LOP3.LUT P0, RZ, R3, 0x400, RZ, 0xc0, !PT ;  /* 0x0000040003ff7812 */ /* 0x000fda000780c0ff */
[----:B------:R-:W-:Y:S05]  /*2de0*/  @!P0 EXIT ;  /* 0x000000000000894d */ /* 0x000fea0003800000 */
[----:B0-----:R-:W0:Y:S01]  /*2df0*/  LDC.64 R10, c[0x0][0x398] ;  /* 0x0000e600ff0a7b82 */ /* 0x001e220000000a00 */
[----:B------:R-:W-:-:S05]  /*2e00*/  IMAD.SHL.U32 R3, R8, 0x400, RZ ;  /* 0x0000040008037824 */ /* 0x000fca00078e00ff */
[----:B------:R-:W-:Y:S02]  /*2e10*/  LOP3.LUT R2, R3, R12, RZ, 0xfc, !PT ;  /* 0x0000000c03027212 */ /* 0x000fe400078efcff */
[----:B------:R-:W-:Y:S02]  /*2e20*/  SHF.L.U64.HI R3, R8, 0xa, R9 ;  /* 0x0000000a08037819 */ /* 0x000fe40000010209 */
[----:B0-----:R-:W-:-:S04]  /*2e30*/  ISETP.GE.U32.AND P0, PT, R2, R10, PT ;  /* 0x0000000a0200720c */ /* 0x001fc80003f06070 */
[----:B------:R-:W-:-:S13]  /*2e40*/  ISETP.GE.U32.AND.EX P0, PT, R3, R11, PT, P0 ;  /* 0x0000000b0300720c */ /* 0x000fda0003f06100 */
[----:B------:R-:W-:Y:S05]  /*2e50*/  @P0 EXIT ;  /* 0x000000000000094d */ /* 0x000fea0003800000 */
        /* <DEDUP_REMOVED lines=21> */
.L_x_76:
[----:B------:R-:W-:Y:S05]  /*2fb0*/  BSYNC.RECONVERGENT B2 ;  /* 0x0000000000027941 */ /* 0x000fea0003800200 */
.L_x_75:
[----:B------:R-:W0:Y:S02]  /*2fc0*/  LDCU.64 UR4, c[0x0][0x388] ;  /* 0x00007100ff0477ac */ /* 0x000e240008000a00 */
[----:B0-----:R-:W-:-:S04]  /*2fd0*/  IADD3 R2, P0, PT, R3, UR4, RZ ;  /* 0x0000000403027c10 */ /* 0x001fc8000ff1e0ff */
[----:B------:R-:W-:-:S05]  /*2fe0*/  IADD3.X R3, PT, PT, R4, UR5, RZ, P0, !PT ;  /* 0x0000000504037c10 */ /* 0x000fca00087fe4ff */
[----:B------:R-:W-:Y:S01]  /*2ff0*/  STG.E desc[UR8][R2.64], R0 ;  /* 0x0000000002007986 */ /* 0x000fe2000c101908 */
[----:B------:R-:W-:Y:S05]  /*3000*/  EXIT ;  /* 0x000000000000794d */ /* 0x000fea0003800000 */
        .weak           $__internal_0_$__cuda_sm20_sqrt_rn_f32_slowpath
        .type           $__internal_0_$__cuda_sm20_sqrt_rn_f32_slowpath,@function
        .size           $__internal_0_$__cuda_sm20_sqrt_rn_f32_slowpath,($__internal_1_$__cuda_sm3x_div_rn_noftz_f32_slowpath - $__internal_0_$__cuda_sm20_sqrt_rn_f32_slowpath)
$__internal_0_$__cuda_sm20_sqrt_rn_f32_slowpath:
[----:B------:R-:W-:-:S13]  /*3010*/  LOP3.LUT P1, RZ, R2, 0x7fffffff, RZ, 0xc0, !PT ;  /* 0x7fffffff02ff7812 */ /* 0x000fda000782c0ff */
[----:B------:R-:W-:Y:S05]  /*3020*/  @!P1 BRA `(.L_x_77) ;  /* 0x0000000000449947 */ /* 0x000fea0003800000 */
[----:B------:R-:W-:Y:S01]  /*3030*/  FSETP.GEU.FTZ.AND P1, PT, R2, RZ, PT ;  /* 0x000000ff0200720b */ /* 0x000fe20003f3e000 */
[----:B------:R-:W-:-:S12]  /*3040*/  IMAD.MOV.U32 R0, RZ, RZ, R2 ;  /* 0x000000ffff007224 */ /* 0x000fd800078e0002 */
[----:B------:R-:W-:Y:S01]  /*3050*/  @!P1 IMAD.MOV.U32 R2, RZ, RZ, 0x7fffffff ;  /* 0x7fffffffff029424 */ /* 0x000fe200078e00ff */
[----:B------:R-:W-:Y:S06]  /*3060*/  @!P1 BRA `(.L_x_77) ;  /* 0x0000000000349947 */ /* 0x000fec0003800000 */
[----:B------:R-:W-:-:S13]  /*3070*/  FSETP.GTU.FTZ.AND P1, PT, |R0|, +INF , PT ;  /* 0x7f8000000000780b */ /* 0x000fda0003f3c200 */
[----:B------:R-:W-:Y:S01]  /*3080*/  @P1 FADD.FTZ R2, R0, 1 ;  /* 0x3f80000000021421 */ /* 0x000fe20000010000 */
[----:B------:R-:W-:Y:S06]  /*3090*/  @P1 BRA `(.L_x_77) ;  /* 0x0000000000281947 */ /* 0x000fec0003800000 */
[----:B------:R-:W-:-:S13]  /*30a0*/  FSETP.NEU.FTZ.AND P1, PT, |R0|, +INF , PT ;  /* 0x7f8000000000780b */ /* 0x000fda0003f3d200 */
[----:B------:R-:W-:-:S04]  /*30b0*/  @P1 FFMA R6, R0, 1.84467440737095516160e+19, RZ ;  /* 0x5f80000000061823 */ /* 0x000fc800000000ff */
[----:B------:R-:W0:Y:S02]  /*30c0*/  @P1 MUFU.RSQ R7, R6 ;  /* 0x0000000600071308 */ /* 0x000e240000001400 */
[----:B0-----:R-:W-:Y:S01]  /*30d0*/  @P1 FMUL.FTZ R9, R6, R7 ;  /* 0x0000000706091220 */ /* 0x001fe20000410000 */
[----:B------:R-:W-:-:S03]  /*30e0*/  @P1 FMUL.FTZ R7, R7, 0.5 ;  /* 0x3f00000007071820 */ /* 0x000fc60000410000 */
[----:B------:R-:W-:-:S04]  /*30f0*/  @P1 FADD.FTZ R2, -R9, -RZ ;  /* 0x800000ff09021221 */ /* 0x000fc80000010100 */
[----:B------:R-:W-:Y:S01]  /*3100*/  @P1 FFMA R8, R9, R2, R6 ;  /* 0x0000000209081223 */ /* 0x000fe20000000006 */
[----:B------:R-:W-:-:S03]  /*3110*/  @!P1 IMAD.MOV.U32 R2, RZ, RZ, R0 ;  /* 0x000000ffff029224 */ /* 0x000fc600078e0000 */
[----:B------:R-:W-:-:S04]  /*3120*/  @P1 FFMA R7, R8, R7, R9 ;  /* 0x0000000708071223 */ /* 0x000fc80000000009 */
[----:B------:R-:W-:-:S07]  /*3130*/  @P1 FMUL.FTZ R2, R7, 2.3283064365386962891e-10 ;  /* 0x2f80000007021820 */ /* 0x000fce0000410000 */
.L_x_77:
[----:B------:R-:W-:Y:S02]  /*3140*/  IMAD.MOV.U32 R6, RZ, RZ, R11 ;  /* 0x000000ffff067224 */ /* 0x000fe400078e000b */
[----:B------:R-:W-:-:S04]  /*3150*/  IMAD.MOV.U32 R7, RZ, RZ, 0x0 ;  /* 0x00000000ff077424 */ /* 0x000fc800078e00ff */
[----:B------:R-:W-:Y:S05]  /*3160*/  RET.REL.NODEC R6 `(_Z33block_reduction_layer_norm_kernelPfS_mm) ;  /* 0xffffffcc06a47950 */ /* 0x000fea0003c3ffff */
        .weak           $__internal_1_$__cuda_sm3x_div_rn_noftz_f32_slowpath
        .type           $__internal_1_$__cuda_sm3x_div_rn_noftz_f32_slowpath,@function
        .size           $__internal_1_$__cuda_sm3x_div_rn_noftz_f32_slowpath,(.L_x_152 - $__internal_1_$__cuda_sm3x_div_rn_noftz_f32_slowpath)
$__internal_1_$__cuda_sm3x_div_rn_noftz_f32_slowpath:
[----:B------:R-:W-:Y:S01]  /*3170*/  SHF.R.U32.HI R20, RZ, 0x17, R6 ;  /* 0x00000017ff147819 */ /* 0x000fe20000011606 */
[----:B------:R-:W-:Y:S01]  /*3180*/  BSSY.RECONVERGENT B0, `(.L_x_78) ;  /* 0x0000063000007945 */ /* 0x000fe20003800200 */
[----:B------:R-:W-:Y:S01]  /*3190*/  SHF.R.U32.HI R22, RZ, 0x17, R0 ;  /* 0x00000017ff167819 */ /* 0x000fe20000011600 */
[----:B------:R-:W-:Y:S01]  /*31a0*/  IMAD.MOV.U32 R25, RZ, RZ, R6 ;  /* 0x000000ffff197224 */ /* 0x000fe200078e0006 */
[----:B------:R-:W-:Y:S02]  /*31b0*/  LOP3.LUT R20, R20, 0xff, RZ, 0xc0, !PT ;  /* 0x000000ff14147812 */ /* 0x000fe400078ec0ff */
[----:B------:R-:W-:-:S03]  /*31c0*/  LOP3.LUT R22, R22, 0xff, RZ, 0xc0, !PT ;  /* 0x000000ff16167812 */ /* 0x000fc600078ec0ff */
[----:B------:R-:W-:Y:S02]  /*31d0*/  VIADD R23, R20, 0xffffffff ;  /* 0xffffffff14177836 */ /* 0x000fe40000000000 */
[----:B------:R-:W-:-:S03]  /*31e0*/  VIADD R24, R22, 0xffffffff ;  /* 0xffffffff16187836 */ /* 0x000fc60000000000 */
[----:B------:R-:W-:-:S04]  /*31f0*/  ISETP.GT.U32.AND P1, PT, R23, 0xfd, PT ;  /* 0x000000fd1700780c */ /* 0x000fc80003f24070 */
[----:B------:R-:W-:-:S13]  /*3200*/  ISETP.GT.U32.OR P1, PT, R24, 0xfd, P1 ;  /* 0x000000fd1800780c */ /* 0x000fda0000f24470 */
[----:B------:R-:W-:Y:S01]  /*3210*/  @!P1 IMAD.MOV.U32 R21, RZ, RZ, RZ ;  /* 0x000000ffff159224 */ /* 0x000fe200078e00ff */
[----:B------:R-:W-:Y:S06]  /*3220*/  @!P1 BRA `(.L_x_79) ;  /* 0x00000000005c9947 */ /* 0x000fec0003800000 */
[----:B------:R-:W-:Y:S02]  /*3230*/  FSETP.GTU.FTZ.AND P1, PT, |R0|, +INF , PT ;  /* 0x7f8000000000780b */ /* 0x000fe40003f3c200 */
[----:B------:R-:W-:-:S04]  /*3240*/  FSETP.GTU.FTZ.AND P2, PT, |R6|, +INF , PT ;  /* 0x7f8000000600780b */ /* 0x000fc80003f5c200 */
[----:B------:R-:W-:-:S13]  /*3250*/  PLOP3.LUT P1, PT, P1, P2, PT, 0xf8, 0x8f ;  /* 0x00000000008f781c */ /* 0x000fda0000f25f70 */
[----:B------:R-:W-:Y:S05]  /*3260*/  @P1 BRA `(.L_x_80) ;  /* 0x00000004004c1947 */ /* 0x000fea0003800000 */
[----:B------:R-:W-:-:S13]  /*3270*/  LOP3.LUT P1, RZ, R25, 0x7fffffff, R0, 0xc8, !PT ;  /* 0x7fffffff19ff7812 */ /* 0x000fda000782c800 */
[----:B------:R-:W-:Y:S05]  /*3280*/  @!P1 BRA `(.L_x_81) ;  /* 0x00000004003c9947 */ /* 0x000fea0003800000 */
[----:B------:R-:W-:Y:S02]  /*3290*/  FSETP.NEU.FTZ.AND P2, PT, |R0|, +INF , PT ;  /* 0x7f8000000000780b */ /* 0x000fe40003f5d200 */
[----:B------:R-:W-:Y:S02]  /*32a0*/  FSETP.NEU.FTZ.AND P3, PT, |R6|, +INF , PT ;  /* 0x7f8000000600780b */ /* 0x000fe40003f7d200 */
[----:B------:R-:W-:-:S11]  /*32b0*/  FSETP.NEU.FTZ.AND P1, PT, |R0|, +INF , PT ;  /* 0x7f8000000000780b */ /* 0x000fd60003f3d200 */
[----:B------:R-:W-:Y:S05]  /*32c0*/  @!P3 BRA !P2, `(.L_x_81) ;  /* 0x00000004002cb947 */ /* 0x000fea0005000000 */
[----:B------:R-:W-:-:S04]  /*32d0*/  LOP3.LUT P2, RZ, R0, 0x7fffffff, RZ, 0xc0, !PT ;  /* 0x7fffffff00ff7812 */ /* 0x000fc8000784c0ff */
[----:B------:R-:W-:-:S13]  /*32e0*/  PLOP3.LUT P2, PT, P3, P2, PT, 0x2f, 0xf2 ;  /* 0x0000000000f2781c */ /* 0x000fda0001f44577 */
[----:B------:R-:W-:Y:S05]  /*32f0*/  @P2 BRA `(.L_x_82) ;  /* 0x0000000400182947 */ /* 0x000fea0003800000 */
[----:B------:R-:W-:-:S04]  /*3300*/  LOP3.LUT P2, RZ, R25, 0x7fffffff, RZ, 0xc0, !PT ;  /* 0x7fffffff19ff7812 */ /* 0x000fc8000784c0ff */
[----:B------:R-:W-:-:S13]  /*3310*/  PLOP3.LUT P1, PT, P1, P2, PT, 0x2f, 0xf2 ;  /* 0x0000000000f2781c */ /* 0x000fda0000f24577 */
[----:B------:R-:W-:Y:S05]  /*3320*/  @P1 BRA `(.L_x_83) ;  /* 0x0000000400001947 */ /* 0x000fea0003800000 */
[----:B------:R-:W-:Y:S02]  /*3330*/  ISETP.GE.AND P1, PT, R24, RZ, PT ;  /* 0x000000ff1800720c */ /* 0x000fe40003f26270 */
[----:B------:R-:W-:-:S11]  /*3340*/  ISETP.GE.AND P2, PT, R23, RZ, PT ;  /* 0x000000ff1700720c */ /* 0x000fd60003f46270 */
[----:B------:R-:W-:Y:S02]  /*3350*/  @P1 IMAD.MOV.U32 R21, RZ, RZ, RZ ;  /* 0x000000ffff151224 */ /* 0x000fe400078e00ff */
[----:B------:R-:W-:Y:S01]  /*3360*/  @!P1 FFMA R0, R0, 1.84467440737095516160e+19, RZ ;  /* 0x5f80000000009823 */ /* 0x000fe200000000ff */
[----:B------:R-:W-:Y:S02]  /*3370*/  @!P1 IMAD.MOV.U32 R21, RZ, RZ, -0x40 ;  /* 0xffffffc0ff159424 */ /* 0x000fe400078e00ff */
[----:B------:R-:W-:Y:S02]  /*3380*/  @!P2 FFMA R25, R6, 1.84467440737095516160e+19, RZ ;  /* 0x5f8000000619a823 */ /* 0x000fe400000000ff */
[----:B------:R-:W-:-:S07]  /*3390*/  @!P2 VIADD R21, R21, 0x40 ;  /* 0x000000401515a836 */ /* 0x000fce0000000000 */
.L_x_79:
[----:B------:R-:W-:Y:S01]  /*33a0*/  LEA R26, R20, 0xc0800000, 0x17 ;  /* 0xc0800000141a7811 */ /* 0x000fe200078eb8ff */
[----:B------:R-:W-:Y:S04]  /*33b0*/  BSSY.RECONVERGENT B1, `(.L_x_84) ;  /* 0x0000036000017945 */ /* 0x000fe80003800200 */
[----:B------:R-:W-:Y:S02]  /*33c0*/  IMAD.IADD R26, R25, 0x1, -R26 ;  /* 0x00000001191a7824 */ /* 0x000fe400078e0a1a */
[----:B------:R-:W-:Y:S02]  /*33d0*/  VIADD R25, R22, 0xffffff81 ;  /* 0xffffff8116197836 */ /* 0x000fe40000000000 */
[----:B------:R-:W0:Y:S01]  /*33e0*/  MUFU.RCP R24, R26 ;  /* 0x0000001a00187308 */ /* 0x000e220000001000 */
[----:B------:R-:W-:Y:S01]  /*33f0*/  FADD.FTZ R23, -R26, -RZ ;  /* 0x800000ff1a177221 */ /* 0x000fe20000010100 */
[----:B------:R-:W-:-:S03]  /*3400*/  IMAD R0, R25, -0x800000, R0 ;  /* 0xff80000019007824 */ /* 0x000fc600078e0200 */
[----:B0-----:R-:W-:-:S04]  /*3410*/  FFMA R27, R24, R23, 1 ;  /* 0x3f800000181b7423 */ /* 0x001fc80000000017 */
[----:B------:R-:W-:-:S04]  /*3420*/  FFMA R27, R24, R27, R24 ;  /* 0x0000001b181b7223 */ /* 0x000fc80000000018 */
[----:B------:R-:W-:-:S04]  /*3430*/  FFMA R22, R0, R27, RZ ;  /* 0x0000001b00167223 */ /* 0x000fc800000000ff */
[----:B------:R-:W-:-:S04]  /*3440*/  FFMA R24, R23, R22, R0 ;  /* 0x0000001617187223 */ /* 0x000fc80000000000 */
[----:B------:R-:W-:Y:S01]  /*3450*/  FFMA R24, R27, R24, R22 ;  /* 0x000000181b187223 */ /* 0x000fe20000000016 */
[----:B------:R-:W-:-:S03]  /*3460*/  IADD3 R22, PT, PT, R25, 0x7f, -R20 ;  /* 0x0000007f19167810 */ /* 0x000fc60007ffe814 */
[----:B------:R-:W-:Y:S02]  /*3470*/  FFMA R23, R23, R24, R0 ;  /* 0x0000001817177223 */ /* 0x000fe40000000000 */
[----:B------:R-:W-:Y:S02]  /*3480*/  IMAD.IADD R21, R22, 0x1, R21 ;  /* 0x0000000116157824 */ /* 0x000fe400078e0215 */
[----:B------:R-:W-:-:S05]  /*3490*/  FFMA R0, R27, R23, R24 ;  /* 0x000000171b007223 */ /* 0x000fca0000000018 */
[----:B------:R-:W-:-:S04]  /*34a0*/  SHF.R.U32.HI R20, RZ, 0x17, R0 ;  /* 0x00000017ff147819 */ /* 0x000fc80000011600 */
[----:B------:R-:W-:-:S05]  /*34b0*/  LOP3.LUT R20, R20, 0xff, RZ, 0xc0, !PT ;  /* 0x000000ff14147812 */ /* 0x000fca00078ec0ff */
[----:B------:R-:W-:-:S04]  /*34c0*/  IMAD.IADD R20, R20, 0x1, R21 ;  /* 0x0000000114147824 */ /* 0x000fc800078e0215 */
[----:B------:R-:W-:-:S05]  /*34d0*/  VIADD R22, R20, 0xffffffff ;  /* 0xffffffff14167836 */ /* 0x000fca0000000000 */
[----:B------:R-:W-:-:S13]  /*34e0*/  ISETP.GE.U32.AND P1, PT, R22, 0xfe, PT ;  /* 0x000000fe1600780c */ /* 0x000fda0003f26070 */
[----:B------:R-:W-:Y:S05]  /*34f0*/  @!P1 BRA `(.L_x_85) ;  /* 0x0000000000809947 */ /* 0x000fea0003800000 */
[----:B------:R-:W-:-:S13]  /*3500*/  ISETP.GT.AND P1, PT, R20, 0xfe, PT ;  /* 0x000000fe1400780c */ /* 0x000fda0003f24270 */
[----:B------:R-:W-:Y:S05]  /*3510*/  @P1 BRA `(.L_x_86) ;  /* 0x00000000006c1947 */ /* 0x000fea0003800000 */
[----:B------:R-:W-:-:S13]  /*3520*/  ISETP.GE.AND P1, PT, R20, 0x1, PT ;  /* 0x000000011400780c */ /* 0x000fda0003f26270 */
[----:B------:R-:W-:Y:S05]  /*3530*/  @P1 BRA `(.L_x_87) ;  /* 0x0000000000741947 */ /* 0x000fea0003800000 */
[----:B------:R-:W-:Y:S02]  /*3540*/  ISETP.GE.AND P1, PT, R20, -0x18, PT ;  /* 0xffffffe81400780c */ /* 0x000fe40003f26270 */
[----:B------:R-:W-:-:S11]  /*3550*/  LOP3.LUT R0, R0, 0x80000000, RZ, 0xc0, !PT ;  /* 0x8000000000007812 */ /* 0x000fd600078ec0ff */
[----:B------:R-:W-:Y:S05]  /*3560*/  @!P1 BRA `(.L_x_87) ;  /* 0x0000000000689947 */ /* 0x000fea0003800000 */
[CCC-:B------:R-:W-:Y:S01]  /*3570*/  FFMA.RZ R21, R27.reuse, R23.reuse, R24.reuse ;  /* 0x000000171b157223 */ /* 0x1c0fe2000000c018 */
[CCC-:B------:R-:W-:Y:S01]  /*3580*/  FFMA.RP R22, R27.reuse, R23.reuse, R24.reuse ;  /* 0x000000171b167223 */ /* 0x1c0fe20000008018 */
[----:B------:R-:W-:Y:S01]  /*3590*/  FFMA.RM R27, R27, R23, R24 ;  /* 0x000000171b1b7223 */ /* 0x000fe20000004018 */
[C---:B------:R-:W-:Y:S01]  /*35a0*/  VIADD R23, R20.reuse, 0x20 ;  /* 0x0000002014177836 */ /* 0x040fe20000000000 */
[C---:B------:R-:W-:Y:S02]  /*35b0*/  ISETP.NE.AND P3, PT, R20.reuse, RZ, PT ;  /* 0x000000ff1400720c */ /* 0x040fe40003f65270 */
[----:B------:R-:W-:Y:S02]  /*35c0*/  LOP3.LUT R21, R21, 0x7fffff, RZ, 0xc0, !PT ;  /* 0x007fffff15157812 */ /* 0x000fe400078ec0ff */
[----:B------:R-:W-:Y:S01]  /*35d0*/  ISETP.NE.AND P2, PT, R20, RZ, PT ;  /* 0x000000ff1400720c */ /* 0x000fe20003f45270 */
[----:B------:R-:W-:Y:S01]  /*35e0*/  IMAD.MOV R20, RZ, RZ, -R20 ;  /* 0x000000ffff147224 */ /* 0x000fe200078e0a14 */
[----:B------:R-:W-:-:S02]  /*35f0*/  LOP3.LUT R24, R21, 0x800000, RZ, 0xfc, !PT ;  /* 0x0080000015187812 */ /* 0x000fc400078efcff */
[----:B------:R-:W-:Y:S02]  /*3600*/  FSETP.NEU.FTZ.AND P1, PT, R22, R27, PT ;  /* 0x0000001b1600720b */ /* 0x000fe40003f3d000 */
[----:B------:R-:W-:Y:S02]  /*3610*/  SHF.L.U32 R23, R24, R23, RZ ;  /* 0x0000001718177219 */ /* 0x000fe400000006ff */
[----:B------:R-:W-:Y:S02]  /*3620*/  SEL R21, R20, RZ, P3 ;  /* 0x000000ff14157207 */ /* 0x000fe40001800000 */
[----:B------:R-:W-:Y:S02]  /*3630*/  ISETP.NE.AND P2, PT, R23, RZ, P2 ;  /* 0x000000ff1700720c */ /* 0x000fe40001745270 */
[----:B------:R-:W-:Y:S02]  /*3640*/  SHF.R.U32.HI R23, RZ, R21, R24 ;  /* 0x00000015ff177219 */ /* 0x000fe40000011618 */
[----:B------:R-:W-:-:S02]  /*3650*/  PLOP3.LUT P1, PT, P1, P2, PT, 0xf8, 0x8f ;  /* 0x00000000008f781c */ /* 0x000fc40000f25f70 */
[----:B------:R-:W-:Y:S02]  /*3660*/  SHF.R.U32.HI R21, RZ, 0x1, R23 ;  /* 0x00000001ff157819 */ /* 0x000fe40000011617 */
[----:B------:R-:W-:-:S04]  /*3670*/  SEL R20, RZ, 0x1, !P1 ;  /* 0x00000001ff147807 */ /* 0x000fc80004800000 */
[----:B------:R-:W-:-:S04]  /*3680*/  LOP3.LUT R20, R20, 0x1, R21, 0xf8, !PT ;  /* 0x0000000114147812 */ /* 0x000fc800078ef815 */
[----:B------:R-:W-:-:S05]  /*3690*/  LOP3.LUT R20, R20, R23, RZ, 0xc0, !PT ;  /* 0x0000001714147212 */ /* 0x000fca00078ec0ff */
[----:B------:R-:W-:-:S05]  /*36a0*/  IMAD.IADD R21, R21, 0x1, R20 ;  /* 0x0000000115157824 */ /* 0x000fca00078e0214 */
[----:B------:R-:W-:Y:S01]  /*36b0*/  LOP3.LUT R0, R21, R0, RZ, 0xfc, !PT ;  /* 0x0000000015007212 */ /* 0x000fe200078efcff */
[----:B------:R-:W-:Y:S06]  /*36c0*/  BRA `(.L_x_87) ;  /* 0x0000000000107947 */ /* 0x000fec0003800000 */
.L_x_86:
[----:B------:R-:W-:-:S04]  /*36d0*/  LOP3.LUT R0, R0, 0x80000000, RZ, 0xc0, !PT ;  /* 0x8000000000007812 */ /* 0x000fc800078ec0ff */
[----:B------:R-:W-:Y:S01]  /*36e0*/  LOP3.LUT R0, R0, 0x7f800000, RZ, 0xfc, !PT ;  /* 0x7f80000000007812 */ /* 0x000fe200078efcff */
[----:B------:R-:W-:Y:S06]  /*36f0*/  BRA `(.L_x_87) ;  /* 0x0000000000047947 */ /* 0x000fec0003800000 */
.L_x_85:
[----:B------:R-:W-:-:S07]  /*3700*/  IMAD R0, R21, 0x800000, R0 ;  /* 0x0080000015007824 */ /* 0x000fce00078e0200 */
.L_x_87:
[----:B------:R-:W-:Y:S05]  /*3710*/  BSYNC.RECONVERGENT B1 ;  /* 0x0000000000017941 */ /* 0x000fea0003800200 */
.L_x_84:
[----:B------:R-:W-:Y:S05]  /*3720*/  BRA `(.L_x_88) ;  /* 0x0000000000207947 */ /* 0x000fea0003800000 */
.L_x_83:
[----:B------:R-:W-:-:S04]  /*3730*/  LOP3.LUT R0, R25, 0x80000000, R0, 0x48, !PT ;  /* 0x8000000019007812 */ /* 0x000fc800078e4800 */
[----:B------:R-:W-:Y:S01]  /*3740*/  LOP3.LUT R0, R0, 0x7f800000, RZ, 0xfc, !PT ;  /* 0x7f80000000007812 */ /* 0x000fe200078efcff */
[----:B------:R-:W-:Y:S06]  /*3750*/  BRA `(.L_x_88) ;  /* 0x0000000000147947 */ /* 0x000fec0003800000 */
.L_x_82:
[----:B------:R-:W-:Y:S01]  /*3760*/  LOP3.LUT R0, R25, 0x80000000, R0, 0x48, !PT ;  /* 0x8000000019007812 */ /* 0x000fe200078e4800 */
[----:B------:R-:W-:Y:S06]  /*3770*/  BRA `(.L_x_88) ;  /* 0x00000000000c7947 */ /* 0x000fec0003800000 */
.L_x_81:
[----:B------:R-:W0:Y:S01]  /*3780*/  MUFU.RSQ R0, -QNAN ;  /* 0xffc0000000007908 */ /* 0x000e220000001400 */
[----:B------:R-:W-:Y:S05]  /*3790*/  BRA `(.L_x_88) ;  /* 0x0000000000047947 */ /* 0x000fea0003800000 */
.L_x_80:
[----:B------:R-:W-:-:S07]  /*37a0*/  FADD.FTZ R0, R0, R6 ;  /* 0x0000000600007221 */ /* 0x000fce0000010000 */
.L_x_88:
[----:B------:R-:W-:Y:S05]  /*37b0*/  BSYNC.RECONVERGENT B0 ;  /* 0x0000000000007941 */ /* 0x000fea0003800200 */
.L_x_78:
[----:B------:R-:W-:Y:S02]  /*37c0*/  IMAD.MOV.U32 R20, RZ, RZ, R2 ;  /* 0x000000ffff147224 */ /* 0x000fe400078e0002 */
[----:B------:R-:W-:-:S04]  /*37d0*/  IMAD.MOV.U32 R21, RZ, RZ, 0x0 ;  /* 0x00000000ff157424 */ /* 0x000fc800078e00ff */
[----:B0-----:R-:W-:Y:S05]  /*37e0*/  RET.REL.NODEC R20 `(_Z33block_reduction_layer_norm_kernelPfS_mm) ;  /* 0xffffffc814047950 */ /* 0x001fea0003c3ffff */
.L_x_89:
[----:B------:R-:W-:-:S00]  /*37f0*/  BRA `(.L_x_89) ;  /* 0xfffffffc00fc7947 */ /* 0x000fc0000383ffff */
[----:B------:R-:W-:-:S00]  /*3800*/  NOP ;  /* 0x0000000000007918 */ /* 0x000fc00000000000 */
[----:B------:R-:W-:-:S00]  /*3810*/  NOP ;  /* 0x0000000000007918 */ /* 0x000fc00000000000 */
[----:B------:R-:W-:-:S00]  /*3820*/  NOP ;  /* 0x0000000000007918 */ /* 0x000fc00000000000 */
[----:B------:R-:W-:-:S00]  /*3830*/  NOP ;  /* 0x0000000000007918 */ /* 0x000fc00000000000 */
[----:B------:R-:W-:-:S00]  /*3840*/  NOP ;  /* 0x0000000000007918 */ /* 0x000fc00000000000 */
[----:B------:R-:W-:-:S00]  /*3850*/  NOP ;  /* 0x0000000000007918 */ /* 0x000fc00000000000 */
[----:B------:R-:W-:-:S00]  /*3860*/  NOP ;  /* 0x0000000000007918 */ /* 0x000fc00000000000 */
[----:B------:R-:W-:-:S00]  /*3870*/  NOP ;  /* 0x0000000000007918 */ /* 0x000fc00000000000 */
.L_x_152:


//--------------------- .text._Z23naive_layer_norm_kernelPfS_mm --------------------------
	.section	.text._Z23naive_layer_norm_kernelPfS_mm,"ax",@progbits
	.align	128
        .global         _Z23naive_layer_norm_kernelPfS_mm
        .type           _Z23naive_layer_norm_kernelPfS_mm,@function
        .size           _Z23naive_layer_norm_kernelPfS_mm,(.L_x_154 - _Z23naive_layer_norm_kernelPfS_mm)
        .other          _Z23naive_layer_norm_kernelPfS_mm,@"STO_CUDA_ENTRY STV_DEFAULT"
_Z23naive_layer_norm_kernelPfS_mm:
.text._Z23naive_layer_norm_kernelPfS_mm:
[----:B------:R-:W-:Y:S01]  /*0000*/  LDC R1, c[0x0][0x37c] ;  /* 0x0000df00ff017b82 */ /* 0x000fe20000000800 */
[----:B------:R-:W0:Y:S01]  /*0010*/  S2R R5, SR_CTAID.X ;  /* 0x0000000000057919 */ /* 0x000e220000002500 */
[----:B------:R-:W0:Y:S01]  /*0020*/  LDCU UR4, c[0x0][0x360] ;  /* 0x00006c00ff0477ac */ /* 0x000e220008000800 */
[----:B------:R-:W0:Y:S01]  /*0030*/  S2R R0, SR_TID.X ;  /* 0x0000000000007919 */ /* 0x000e220000002100 */
[----:B------:R-:W1:Y:S01]  /*0040*/  LDCU.64 UR6, c[0x0][0x390] ;  /* 0x00007200ff0677ac */ /* 0x000e620008000a00 */
[----:B0-----:R-:W-:-:S05]  /*0050*/  IMAD R5, R5, UR4, R0 ;  /* 0x0000000405057c24 */ /* 0x001fca000f8e0200 */
[----:B-1----:R-:W-:-:S04]  /*0060*/  ISETP.GE.U32.AND P0, PT, R5, UR6, PT ;  /* 0x0000000605007c0c */ /* 0x002fc8000bf06070 */
[----:B------:R-:W-:-:S13]  /*0070*/  ISETP.GE.U32.AND.EX P0, PT, RZ, UR7, PT, P0 ;  /* 0x00000007ff007c0c */ /* 0x000fda000bf06100 */
[----:B------:R-:W-:Y:S05]  /*0080*/  @P0 EXIT ;  /* 0x000000000000094d */ /* 0x000fea0003800000 */
[----:B------:R-:W0:Y:S01]  /*0090*/  LDC.64 R2, c[0x0][0x398] ;  /* 0x0000e600ff027b82 */ /* 0x000e220000000a00 */
[----:B------:R-:W1:Y:S01]  /*00a0*/  LDCU.64 UR8, c[0x0][0x358] ;  /* 0x00006b00ff0877ac */ /* 0x000e620008000a00 */
[----:B------:R-:W-:Y:S02]  /*00b0*/  HFMA2 R4, -RZ, RZ, 0, 0 ;  /* 0x00000000ff047431 */ /* 0x000fe400000001ff */
[----:B------:R-:W-:Y:S01]  /*00c0*/  IMAD.MOV.U32 R10, RZ, RZ, RZ ;  /* 0x000000ffff0a7224 */ /* 0x000fe200078e00ff */
[----:B0-----:R-:W-:-:S04]  /*00d0*/  ISETP.NE.U32.AND P0, PT, R2, RZ, PT ;  /* 0x000000ff0200720c */ /* 0x001fc80003f05070 */
[----:B------:R-:W-:-:S13]  /*00e0*/  ISETP.NE.AND.EX P0, PT, R3, RZ, PT, P0 ;  /* 0x000000ff0300720c */ /* 0x000fda0003f05300 */
[----:B-1----:R-:W-:Y:S05]  /*00f0*/  @!P0 BRA `(.L_x_90) ;  /* 0x0000000800748947 */ /* 0x002fea0003800000 */
[C---:B------:R-:W-:Y:S01]  /*0100*/  ISETP.GE.U32.AND P2, PT, R2.reuse, 0x10, PT ;  /* 0x000000100200780c */ /* 0x040fe20003f46070 */
[----:B------:R-:W-:Y:S01]  /*0110*/  IMAD.WIDE.U32 R8, R5, R2, RZ ;  /* 0x0000000205087225 */ /* 0x000fe200078e00ff */
[----:B------:R-:W-:Y:S02]  /*0120*/  LOP3.LUT R24, R2, 0xf, RZ, 0xc0, !PT ;  /* 0x0000000f02187812 */ /* 0x000fe400078ec0ff */
[----:B------:R-:W-:Y:S02]  /*0130*/  CS2R R10, SRZ ;  /* 0x00000000000a7805 */ /* 0x000fe4000001ff00 */
[----:B------:R-:W-:Y:S01]  /*0140*/  ISETP.GE.U32.AND.EX P2, PT, R3, RZ, PT, P2 ;  /* 0x000000ff0300720c */ /* 0x000fe20003f46120 */
[----:B------:R-:W-:Y:S01]  /*0150*/  IMAD.MOV.U32 R4, RZ, RZ, RZ ;  /* 0x000000ffff047224 */ /* 0x000fe200078e00ff */
[----:B------:R-:W-:Y:S01]  /*0160*/  ISETP.NE.U32.AND P1, PT, R24, RZ, PT ;  /* 0x000000ff1800720c */ /* 0x000fe20003f25070 */
[----:B------:R-:W-:Y:S01]  /*0170*/  IMAD R3, R5, R3, R9 ;  /* 0x0000000305037224 */ /* 0x000fe200078e0209 */
[----:B------:R-:W-:-:S02]  /*0180*/  MOV R0, RZ ;  /* 0x000000ff00007202 */ /* 0x000fc40000000f00 */
[----:B------:R-:W-:-:S07]  /*0190*/  ISETP.NE.AND.EX P1, PT, RZ, RZ, PT, P1 ;  /* 0x000000ffff00720c */ /* 0x000fce0003f25310 */
[----:B------:R-:W-:Y:S06]  /*01a0*/  @!P2 BRA `(.L_x_91) ;  /* 0x000000040004a947 */ /* 0x000fec0003800000 */
[----:B------:R-:W0:Y:S01]  /*01b0*/  LDCU.64 UR4, c[0x0][0x380] ;  /* 0x00007000ff0477ac */ /* 0x000e220008000a00 */
[----:B------:R-:W1:Y:S01]  /*01c0*/  LDC R0, c[0x0][0x39c] ;  /* 0x0000e700ff007b82 */ /* 0x000e620000000800 */
[----:B------:R-:W-:Y:S01]  /*01d0*/  LOP3.LUT R11, R2, 0xfffffff0, RZ, 0xc0, !PT ;  /* 0xfffffff0020b7812 */ /* 0x000fe200078ec0ff */
[----:B------:R-:W-:-:S04]  /*01e0*/  HFMA2 R10, -RZ, RZ, 0, 0 ;  /* 0x00000000ff0a7431 */ /* 0x000fc800000001ff */
[----:B------:R-:W-:Y:S01]  /*01f0*/  IMAD.MOV.U32 R15, RZ, RZ, R11 ;  /* 0x000000ffff0f7224 */ /* 0x000fe200078e000b */
[----:B0-----:R-:W-:-:S04]  /*0200*/  LEA R6, P2, R8, UR4, 0x2 ;  /* 0x0000000408067c11 */ /* 0x001fc8000f8410ff */
[----:B------:R-:W-:Y:S02]  /*0210*/  IADD3 R6, P3, PT, R6, 0x20, RZ ;  /* 0x0000002006067810 */ /* 0x000fe40007f7e0ff */
[----:B------:R-:W-:Y:S02]  /*0220*/  LEA.HI.X R7, R8, UR5, R3, 0x2, P2 ;  /* 0x0000000508077c11 */ /* 0x000fe400090f1403 */
[----:B-1----:R-:W-:-:S03]  /*0230*/  MOV R13, R0 ;  /* 0x00000000000d7202 */ /* 0x002fc60000000f00 */
[----:B------:R-:W-:-:S07]  /*0240*/  IMAD.X R7, RZ, RZ, R7, P3 ;  /* 0x000000ffff077224 */ /* 0x000fce00018e0607 */
.L_x_92:
[----:B------:R-:W2:Y:S04]  /*0250*/  LDG.E R23, desc[UR8][R6.64+-0x20] ;  /* 0xffffe00806177981 */ /* 0x000ea8000c1e1900 */
[----:B------:R-:W3:Y:S04]  /*0260*/  LDG.E R27, desc[UR8][R6.64+-0x1c] ;  /* 0xffffe408061b7981 */ /* 0x000ee8000c1e1900 */
[----:B------:R-:W4:Y:S04]  /*0270*/  LDG.E R22, desc[UR8][R6.64+-0x18] ;  /* 0xffffe80806167981 */ /* 0x000f28000c1e1900 */
[----:B------:R-:W5:Y:S04]  /*0280*/  LDG.E R21, desc[UR8][R6.64+-0x14] ;  /* 0xffffec0806157981 */ /* 0x000f68000c1e1900 */
[----:B------:R-:W5:Y:S04]  /*0290*/  LDG.E R12, desc[UR8][R6.64+-0x10] ;  /* 0xfffff008060c7981 */ /* 0x000f68000c1e1900 */
[----:B------:R-:W5:Y:S04]  /*02a0*/  LDG.E R14, desc[UR8][R6.64+-0xc] ;  /* 0xfffff408060e7981 */ /* 0x000f68000c1e1900 */
[----:B------:R-:W5:Y:S04]  /*02b0*/  LDG.E R20, desc[UR8][R6.64+-0x8] ;  /* 0xfffff80806147981 */ /* 0x000f68000c1e1900 */
[----:B------:R-:W5:Y:S04]  /*02c0*/  LDG.E R19, desc[UR8][R6.64+-0x4] ;  /* 0xfffffc0806137981 */ /* 0x000f68000c1e1900 */
[----:B------:R-:W5:Y:S04]  /*02d0*/  LDG.E R18, desc[UR8][R6.64] ;  /* 0x0000000806127981 */ /* 0x000f68000c1e1900 */
[----:B------:R-:W5:Y:S04]  /*02e0*/  LDG.E R17, desc[UR8][R6.64+0x4] ;  /* 0x0000040806117981 */ /* 0x000f68000c1e1900 */
[----:B------:R-:W5:Y:S01]  /*02f0*/  LDG.E R16, desc[UR8][R6.64+0x8] ;  /* 0x0000080806107981 */ /* 0x000f62000c1e1900 */
[C---:B--2---:R-:W-:Y:S01]  /*0300*/  FADD R25, R23.reuse, R4 ;  /* 0x0000000417197221 */ /* 0x044fe20000000000 */
[----:B------:R-:W-:-:S02]  /*0310*/  FFMA R10, R23, R23, R10 ;  /* 0x00000017170a7223 */ /* 0x000fc4000000000a */
[----:B------:R-:W2:Y:S01]  /*0320*/  LDG.E R4, desc[UR8][R6.64+0xc] ;  /* 0x00000c0806047981 */ /* 0x000ea2000c1e1900 */
[----:B---3--:R-:W-:Y:S01]  /*0330*/  FADD R25, R25, R27 ;  /* 0x0000001b19197221 */ /* 0x008fe20000000000 */
[----:B------:R-:W-:Y:S02]  /*0340*/  FFMA R27, R27, R27, R10 ;  /* 0x0000001b1b1b7223 */ /* 0x000fe4000000000a */
[----:B------:R-:W3:Y:S04]  /*0350*/  LDG.E R23, desc[UR8][R6.64+0x18] ;  /* 0x0000180806177981 */ /* 0x000ee8000c1e1900 */
[----:B------:R-:W3:Y:S01]  /*0360*/  LDG.E R10, desc[UR8][R6.64+0x10] ;  /* 0x00001008060a7981 */ /* 0x000ee2000c1e1900 */
[----:B----4-:R-:W-:Y:S01]  /*0370*/  FADD R26, R25, R22 ;  /* 0x00000016191a7221 */ /* 0x010fe20000000000 */
[----:B------:R-:W-:-:S02]  /*0380*/  FFMA R28, R22, R22, R27 ;  /* 0x00000016161c7223 */ /* 0x000fc4000000001b */
[----:B------:R-:W4:Y:S01]  /*0390*/  LDG.E R22, desc[UR8][R6.64+0x14] ;  /* 0x0000140806167981 */ /* 0x000f22000c1e1900 */
[----:B-----5:R-:W-:Y:S01]  /*03a0*/  FADD R25, R26, R21 ;  /* 0x000000151a197221 */ /* 0x020fe20000000000 */
[----:B------:R-:W-:Y:S02]  /*03b0*/  FFMA R27, R21, R21, R28 ;  /* 0x00000015151b7223 */ /* 0x000fe4000000001c */
[----:B------:R0:W5:Y:S01]  /*03c0*/  LDG.E R21, desc[UR8][R6.64+0x1c] ;  /* 0x00001c0806157981 */ /* 0x000162000c1e1900 */
[----:B------:R-:W-:Y:S01]  /*03d0*/  FADD R25, R25, R12 ;  /* 0x0000000c19197221 */ /* 0x000fe20000000000 */
[----:B------:R-:W-:-:S03]  /*03e0*/  FFMA R27, R12, R12, R27 ;  /* 0x0000000c0c1b7223 */ /* 0x000fc6000000001b */
[----:B------:R-:W-:Y:S01]  /*03f0*/  FADD R25, R25, R14 ;  /* 0x0000000e19197221 */ /* 0x000fe20000000000 */
[----:B------:R-:W-:-:S03]  /*0400*/  FFMA R27, R14, R14, R27 ;  /* 0x0000000e0e1b7223 */ /* 0x000fc6000000001b */
[----:B------:R-:W-:Y:S01]  /*0410*/  FADD R12, R25, R20 ;  /* 0x00000014190c7221 */ /* 0x000fe20000000000 */
[----:B------:R-:W-:-:S03]  /*0420*/  FFMA R20, R20, R20, R27 ;  /* 0x0000001414147223 */ /* 0x000fc6000000001b */
[----:B------:R-:W-:Y:S01]  /*0430*/  FADD R25, R12, R19 ;  /* 0x000000130c197221 */ /* 0x000fe20000000000 */
[----:B------:R-:W-:-:S03]  /*0440*/  FFMA R19, R19, R19, R20 ;  /* 0x0000001313137223 */ /* 0x000fc60000000014 */
[----:B------:R-:W-:Y:S01]  /*0450*/  FADD R12, R25, R18 ;  /* 0x00000012190c7221 */ /* 0x000fe20000000000 */
[----:B------:R-:W-:Y:S01]  /*0460*/  FFMA R18, R18, R18, R19 ;  /* 0x0000001212127223 */ /* 0x000fe20000000013 */
[----:B------:R-:W-:Y:S02]  /*0470*/  IADD3 R15, P2, PT, R15, -0x10, RZ ;  /* 0xfffffff00f0f7810 */ /* 0x000fe40007f5e0ff */
[----:B------:R-:W-:Y:S01]  /*0480*/  FADD R19, R12, R17 ;  /* 0x000000110c137221 */ /* 0x000fe20000000000 */
[----:B------:R-:W-:Y:S01]  /*0490*/  FFMA R17, R17, R17, R18 ;  /* 0x0000001111117223 */ /* 0x000fe20000000012 */
[----:B------:R-:W-:Y:S02]  /*04a0*/  IADD3.X R13, PT, PT, R13, -0x1, RZ, P2, !PT ;  /* 0xffffffff0d0d7810 */ /* 0x000fe400017fe4ff */
[----:B------:R-:W-:Y:S01]  /*04b0*/  FADD R19, R19, R16 ;  /* 0x0000001013137221 */ /* 0x000fe20000000000 */
[----:B------:R-:W-:Y:S01]  /*04c0*/  FFMA R17, R16, R16, R17 ;  /* 0x0000001010117223 */ /* 0x000fe20000000011 */
[----:B------:R-:W-:-:S04]  /*04d0*/  ISETP.NE.U32.AND P2, PT, R15, RZ, PT ;  /* 0x000000ff0f00720c */ /* 0x000fc80003f45070 */
[----:B------:R-:W-:Y:S02]  /*04e0*/  ISETP.NE.AND.EX P2, PT, R13, RZ, PT, P2 ;  /* 0x000000ff0d00720c */ /* 0x000fe40003f45320 */
[----:B0-----:R-:W-:-:S04]  /*04f0*/  IADD3 R6, P3, PT, R6, 0x40, RZ ;  /* 0x0000004006067810 */ /* 0x001fc80007f7e0ff */
[----:B------:R-:W-:Y:S01]  /*0500*/  IADD3.X R7, PT, PT, RZ, R7, RZ, P3, !PT ;  /* 0x00000007ff077210 */ /* 0x000fe20001ffe4ff */
[----:B--2---:R-:W-:Y:S01]  /*0510*/  FADD R19, R19, R4 ;  /* 0x0000000413137221 */ /* 0x004fe20000000000 */
[----:B------:R-:W-:-:S03]  /*0520*/  FFMA R17, R4, R4, R17 ;  /* 0x0000000404117223 */ /* 0x000fc60000000011 */
[----:B---3--:R-:W-:Y:S01]  /*0530*/  FADD R19, R19, R10 ;  /* 0x0000000a13137221 */ /* 0x008fe20000000000 */
[----:B------:R-:W-:-:S03]  /*0540*/  FFMA R17, R10, R10, R17 ;  /* 0x0000000a0a117223 */ /* 0x000fc60000000011 */
[----:B----4-:R-:W-:Y:S01]  /*0550*/  FADD R4, R19, R22 ;  /* 0x0000001613047221 */ /* 0x010fe20000000000 */
[----:B------:R-:W-:-:S03]  /*0560*/  FFMA R22, R22, R22, R17 ;  /* 0x0000001616167223 */ /* 0x000fc60000000011 */
[----:B------:R-:W-:Y:S01]  /*0570*/  FADD R4, R4, R23 ;  /* 0x0000001704047221 */ /* 0x000fe20000000000 */
[----:B------:R-:W-:-:S03]  /*0580*/  FFMA R22, R23, R23, R22 ;  /* 0x0000001717167223 */ /* 0x000fc60000000016 */
[----:B-----5:R-:W-:Y:S01]  /*0590*/  FADD R4, R4, R21 ;  /* 0x0000001504047221 */ /* 0x020fe20000000000 */
[----:B------:R-:W-:Y:S01]  /*05a0*/  FFMA R10, R21, R21, R22 ;  /* 0x00000015150a7223 */ /* 0x000fe20000000016 */
[----:B------:R-:W-:Y:S06]  /*05b0*/  @P2 BRA `(.L_x_92) ;  /* 0xfffffffc00242947 */ /* 0x000fec000383ffff */
.L_x_91:
[----:B------:R-:W-:Y:S05]  /*05c0*/  @!P1 BRA `(.L_x_90) ;  /* 0x0000000400409947 */ /* 0x000fea0003800000 */
[----:B------:R-:W-:Y:S02]  /*05d0*/  ISETP.GE.U32.AND P2, PT, R24, 0x8, PT ;  /* 0x000000081800780c */ /* 0x000fe40003f46070 */
[----:B------:R-:W-:Y:S02]  /*05e0*/  LOP3.LUT R16, R2, 0x7, RZ, 0xc0, !PT ;  /* 0x0000000702107812 */ /* 0x000fe400078ec0ff */
[----:B------:R-:W-:Y:S02]  /*05f0*/  ISETP.GE.U32.AND.EX P2, PT, RZ, RZ, PT, P2 ;  /* 0x000000ffff00720c */ /* 0x000fe40003f46120 */
[----:B------:R-:W-:-:S04]  /*0600*/  ISETP.NE.U32.AND P1, PT, R16, RZ, PT ;  /* 0x000000ff1000720c */ /* 0x000fc80003f25070 */
[----:B------:R-:W-:-:S07]  /*0610*/  ISETP.NE.AND.EX P1, PT, RZ, RZ, PT, P1 ;  /* 0x000000ffff00720c */ /* 0x000fce0003f25310 */
[----:B------:R-:W-:Y:S06]  /*0620*/  @!P2 BRA `(.L_x_93) ;  /* 0x00000000007ca947 */ /* 0x000fec0003800000 */
[----:B------:R-:W0:Y:S01]  /*0630*/  LDCU.64 UR4, c[0x0][0x380] ;  /* 0x00007000ff0477ac */ /* 0x000e220008000a00 */
[----:B------:R-:W-:-:S05]  /*0640*/  IADD3 R7, P2, PT, R11, R8, RZ ;  /* 0x000000080b077210 */ /* 0x000fca0007f5e0ff */
[----:B------:R-:W-:Y:S01]  /*0650*/  IMAD.X R12, R0, 0x1, R3, P2 ;  /* 0x00000001000c7824 */ /* 0x000fe200010e0603 */
[----:B0-----:R-:W-:-:S04]  /*0660*/  LEA R6, P2, R7, UR4, 0x2 ;  /* 0x0000000407067c11 */ /* 0x001fc8000f8410ff */
[----:B------:R-:W-:-:S05]  /*0670*/  LEA.HI.X R7, R7, UR5, R12, 0x2, P2 ;  /* 0x0000000507077c11 */ /* 0x000fca00090f140c */
[----:B------:R-:W2:Y:S04]  /*0680*/  LDG.E R15, desc[UR8][R6.64] ;  /* 0x00000008060f7981 */ /* 0x000ea8000c1e1900 */
[----:B------:R-:W3:Y:S04]  /*0690*/  LDG.E R17, desc[UR8][R6.64+0x4] ;  /* 0x0000040806117981 */ /* 0x000ee8000c1e1900 */
[----:B------:R-:W4:Y:S04]  /*06a0*/  LDG.E R19, desc[UR8][R6.64+0x8] ;  /* 0x0000080806137981 */ /* 0x000f28000c1e1900 */
[----:B------:R-:W5:Y:S04]  /*06b0*/  LDG.E R21, desc[UR8][R6.64+0xc] ;  /* 0x00000c0806157981 */ /* 0x000f68000c1e1900 */
[----:B------:R-:W5:Y:S04]  /*06c0*/  LDG.E R23, desc[UR8][R6.64+0x10] ;  /* 0x0000100806177981 */ /* 0x000f68000c1e1900 */
[----:B------:R-:W5:Y:S04]  /*06d0*/  LDG.E R13, desc[UR8][R6.64+0x14] ;  /* 0x00001408060d7981 */ /* 0x000f68000c1e1900 */
[----:B------:R-:W5:Y:S04]  /*06e0*/  LDG.E R12, desc[UR8][R6.64+0x18] ;  /* 0x00001808060c7981 */ /* 0x000f68000c1e1900 */
[----:B------:R0:W5:Y:S01]  /*06f0*/  LDG.E R14, desc[UR8][R6.64+0x1c] ;  /* 0x00001c08060e7981 */ /* 0x000162000c1e1900 */
[----:B------:R-:W-:-:S04]  /*0700*/  IADD3 R11, P2, PT, R11, 0x8, RZ ;  /* 0x000000080b0b7810 */ /* 0x000fc80007f5e0ff */
[----:B------:R-:W-:Y:S01]  /*0710*/  IADD3.X R0, PT, PT, RZ, R0, RZ, P2, !PT ;  /* 0x00000000ff007210 */ /* 0x000fe200017fe4ff */
[----:B--2---:R-:W-:Y:S01]  /*0720*/  FADD R4, R4, R15 ;  /* 0x0000000f04047221 */ /* 0x004fe20000000000 */
[----:B------:R-:W-:-:S03]  /*0730*/  FFMA R10, R15, R15, R10 ;  /* 0x0000000f0f0a7223 */ /* 0x000fc6000000000a */
[----:B---3--:R-:W-:Y:S01]  /*0740*/  FADD R4, R4, R17 ;  /* 0x0000001104047221 */ /* 0x008fe20000000000 */
[----:B------:R-:W-:-:S03]  /*0750*/  FFMA R10, R17, R17, R10 ;  /* 0x00000011110a7223 */ /* 0x000fc6000000000a */
[----:B----4-:R-:W-:Y:S01]  /*0760*/  FADD R4, R4, R19 ;  /* 0x0000001304047221 */ /* 0x010fe20000000000 */
[----:B------:R-:W-:-:S03]  /*0770*/  FFMA R10, R19, R19, R10 ;  /* 0x00000013130a7223 */ /* 0x000fc6000000000a */
[----:B-----5:R-:W-:Y:S01]  /*0780*/  FADD R4, R4, R21 ;  /* 0x0000001504047221 */ /* 0x020fe20000000000 */
[----:B------:R-:W-:-:S03]  /*0790*/  FFMA R10, R21, R21, R10 ;  /* 0x00000015150a7223 */ /* 0x000fc6000000000a */
[----:B------:R-:W-:Y:S01]  /*07a0*/  FADD R4, R4, R23 ;  /* 0x0000001704047221 */ /* 0x000fe20000000000 */
[----:B------:R-:W-:-:S03]  /*07b0*/  FFMA R10, R23, R23, R10 ;  /* 0x00000017170a7223 */ /* 0x000fc6000000000a */
[----:B0-----:R-:W-:Y:S01]  /*07c0*/  FADD R7, R4, R13 ;  /* 0x0000000d04077221 */ /* 0x001fe20000000000 */
[----:B------:R-:W-:-:S03]  /*07d0*/  FFMA R13, R13, R13, R10 ;  /* 0x0000000d0d0d7223 */ /* 0x000fc6000000000a */
[----:B------:R-:W-:Y:S01]  /*07e0*/  FADD R7, R7, R12 ;  /* 0x0000000c07077221 */ /* 0x000fe20000000000 */
[----:B------:R-:W-:-:S03]  /*07f0*/  FFMA R13, R12, R12, R13 ;  /* 0x0000000c0c0d7223 */ /* 0x000fc6000000000d */
[----:B------:R-:W-:Y:S01]  /*0800*/  FADD R4, R7, R14 ;  /* 0x0000000e07047221 */ /* 0x000fe20000000000 */
[----:B------:R-:W-:-:S07]  /*0810*/  FFMA R10, R14, R14, R13 ;  /* 0x0000000e0e0a7223 */ /* 0x000fce000000000d */
.L_x_93:
[----:B------:R-:W-:Y:S05]  /*0820*/  @!P1 BRA `(.L_x_90) ;  /* 0x0000000000a89947 */ /* 0x000fea0003800000 */
[----:B------:R-:W-:-:S04]  /*0830*/  ISETP.GE.U32.AND P1, PT, R16, 0x4, PT ;  /* 0x000000041000780c */ /* 0x000fc80003f26070 */
[----:B------:R-:W-:-:S13]  /*0840*/  ISETP.GE.U32.AND.EX P1, PT, RZ, RZ, PT, P1 ;  /* 0x000000ffff00720c */ /* 0x000fda0003f26110 */
[----:B------:R-:W0:Y:S01]  /*0850*/  @P1 LDC.64 R14, c[0x0][0x380] ;  /* 0x0000e000ff0e1b82 */ /* 0x000e220000000a00 */
[----:B------:R-:W-:-:S05]  /*0860*/  @P1 IADD3 R7, P2, PT, R11, R8, RZ ;  /* 0x000000080b071210 */ /* 0x000fca0007f5e0ff */
[----:B------:R-:W-:Y:S01]  /*0870*/  @P1 IMAD.X R12, R0, 0x1, R3, P2 ;  /* 0x00000001000c1824 */ /* 0x000fe200010e0603 */
[----:B0-----:R-:W-:-:S04]  /*0880*/  @P1 LEA R6, P2, R7, R14, 0x2 ;  /* 0x0000000e07061211 */ /* 0x001fc800078410ff */
[----:B------:R-:W-:-:S05]  /*0890*/  @P1 LEA.HI.X R7, R7, R15, R12, 0x2, P2 ;  /* 0x0000000f07071211 */ /* 0x000fca00010f140c */
[----:B------:R-:W2:Y:S04]  /*08a0*/  @P1 LDG.E R15, desc[UR8][R6.64] ;  /* 0x00000008060f1981 */ /* 0x000ea8000c1e1900 */
[----:B------:R-:W3:Y:S04]  /*08b0*/  @P1 LDG.E R14, desc[UR8][R6.64+0x4] ;  /* 0x00000408060e1981 */ /* 0x000ee8000c1e1900 */
[----:B------:R-:W4:Y:S04]  /*08c0*/  @P1 LDG.E R16, desc[UR8][R6.64+0x8] ;  /* 0x0000080806101981 */ /* 0x000f28000c1e1900 */
[----:B------:R-:W5:Y:S01]  /*08d0*/  @P1 LDG.E R18, desc[UR8][R6.64+0xc] ;  /* 0x00000c0806121981 */ /* 0x000f62000c1e1900 */
[----:B------:R-:W-:Y:S01]  /*08e0*/  HFMA2 R13, -RZ, RZ, 0, 0 ;  /* 0x00000000ff0d7431 */ /* 0x000fe200000001ff */
[----:B------:R-:W-:-:S02]  /*08f0*/  LOP3.LUT R12, R2, 0x3, RZ, 0xc0, !PT ;  /* 0x00000003020c7812 */ /* 0x000fc400078ec0ff */
[----:B------:R-:W-:Y:S02]  /*0900*/  @P1 IADD3 R11, P3, PT, R11, 0x4, RZ ;  /* 0x000000040b0b1810 */ /* 0x000fe40007f7e0ff */
[----:B------:R-:W-:-:S03]  /*0910*/  ISETP.NE.U32.AND P2, PT, R12, RZ, PT ;  /* 0x000000ff0c00720c */ /* 0x000fc60003f45070 */
[----:B------:R-:W-:Y:S01]  /*0920*/  @P1 IMAD.X R0, RZ, RZ, R0, P3 ;  /* 0x000000ffff001224 */ /* 0x000fe200018e0600 */
[----:B------:R-:W-:Y:S01]  /*0930*/  ISETP.NE.AND.EX P2, PT, R13, RZ, PT, P2 ;  /* 0x000000ff0d00720c */ /* 0x000fe20003f45320 */
[----:B--2---:R-:W-:Y:S01]  /*0940*/  @P1 FADD R2, R4, R15 ;  /* 0x0000000f04021221 */ /* 0x004fe20000000000 */
[----:B------:R-:W-:-:S03]  /*0950*/  @P1 FFMA R15, R15, R15, R10 ;  /* 0x0000000f0f0f1223 */ /* 0x000fc6000000000a */
[----:B---3--:R-:W-:Y:S01]  /*0960*/  @P1 FADD R2, R2, R14 ;  /* 0x0000000e02021221 */ /* 0x008fe20000000000 */
[----:B------:R-:W-:-:S03]  /*0970*/  @P1 FFMA R15, R14, R14, R15 ;  /* 0x0000000e0e0f1223 */ /* 0x000fc6000000000f */
[----:B----4-:R-:W-:Y:S01]  /*0980*/  @P1 FADD R2, R2, R16 ;  /* 0x0000001002021221 */ /* 0x010fe20000000000 */
[----:B------:R-:W-:-:S03]  /*0990*/  @P1 FFMA R15, R16, R16, R15 ;  /* 0x00000010100f1223 */ /* 0x000fc6000000000f */
[----:B-----5:R-:W-:Y:S01]  /*09a0*/  @P1 FADD R4, R2, R18 ;  /* 0x0000001202041221 */ /* 0x020fe20000000000 */
[----:B------:R-:W-:Y:S01]  /*09b0*/  @P1 FFMA R10, R18, R18, R15 ;  /* 0x00000012120a1223 */ /* 0x000fe2000000000f */
[----:B------:R-:W-:Y:S06]  /*09c0*/  @!P2 BRA `(.L_x_90) ;  /* 0x000000000040a947 */ /* 0x000fec0003800000 */
[----:B------:R-:W0:Y:S01]  /*09d0*/  LDCU.64 UR4, c[0x0][0x380] ;  /* 0x00007000ff0477ac */ /* 0x000e220008000a00 */
[----:B------:R-:W-:-:S04]  /*09e0*/  IADD3 R7, P1, PT, R11, R8, RZ ;  /* 0x000000080b077210 */ /* 0x000fc80007f3e0ff */
[----:B------:R-:W-:Y:S02]  /*09f0*/  IADD3.X R0, PT, PT, R0, R3, RZ, P1, !PT ;  /* 0x0000000300007210 */ /* 0x000fe40000ffe4ff */
[----:B0-----:R-:W-:-:S04]  /*0a00*/  LEA R2, P2, R7, UR4, 0x2 ;  /* 0x0000000407027c11 */ /* 0x001fc8000f8410ff */
[----:B------:R-:W-:-:S09]  /*0a10*/  LEA.HI.X R7, R7, UR5, R0, 0x2, P2 ;  /* 0x0000000507077c11 */ /* 0x000fd200090f1400 */
.L_x_94:
[----:B------:R-:W-:-:S06]  /*0a20*/  IMAD.MOV.U32 R3, RZ, RZ, R7 ;  /* 0x000000ffff037224 */ /* 0x000fcc00078e0007 */
[----:B------:R0:W2:Y:S01]  /*0a30*/  LDG.E R3, desc[UR8][R2.64] ;  /* 0x0000000802037981 */ /* 0x0000a2000c1e1900 */
[----:B------:R-:W-:-:S04]  /*0a40*/  IADD3 R12, P1, PT, R12, -0x1, RZ ;  /* 0xffffffff0c0c7810 */ /* 0x000fc80007f3e0ff */
[----:B------:R-:W-:Y:S02]  /*0a50*/  IADD3.X R13, PT, PT, R13, -0x1, RZ, P1, !PT ;  /* 0xffffffff0d0d7810 */ /* 0x000fe40000ffe4ff */
[----:B------:R-:W-:Y:S02]  /*0a60*/  ISETP.NE.U32.AND P1, PT, R12, RZ, PT ;  /* 0x000000ff0c00720c */ /* 0x000fe40003f25070 */
[----:B0-----:R-:W-:Y:S02]  /*0a70*/  IADD3 R2, P2, PT, R2, 0x4, RZ ;  /* 0x0000000402027810 */ /* 0x001fe40007f5e0ff */
[----:B------:R-:W-:Y:S02]  /*0a80*/  ISETP.NE.AND.EX P1, PT, R13, RZ, PT, P1 ;  /* 0x000000ff0d00720c */ /* 0x000fe40003f25310 */
[----:B------:R-:W-:Y:S01]  /*0a90*/  IADD3.X R7, PT, PT, RZ, R7, RZ, P2, !PT ;  /* 0x00000007ff077210 */ /* 0x000fe200017fe4ff */
[C---:B--2---:R-:W-:Y:S01]  /*0aa0*/  FADD R4, R3.reuse, R4 ;  /* 0x0000000403047221 */ /* 0x044fe20000000000 */
[----:B------:R-:W-:-:S09]  /*0ab0*/  FFMA R10, R3, R3, R10 ;  /* 0x00000003030a7223 */ /* 0x000fd2000000000a */
[----:B------:R-:W-:Y:S05]  /*0ac0*/  @P1 BRA `(.L_x_94) ;  /* 0xfffffffc00d41947 */ /* 0x000fea000383ffff */
.L_x_90:
[----:B------:R-:W0:Y:S01]  /*0ad0*/  LDCU.64 UR4, c[0x0][0x398] ;  /* 0x00007300ff0477ac */ /* 0x000e220008000a00 */
[----:B------:R-:W-:Y:S01]  /*0ae0*/  BSSY.RECONVERGENT B2, `(.L_x_95) ;  /* 0x000000e000027945 */ /* 0x000fe20003800200 */
[----:B0-----:R-:W0:Y:S08]  /*0af0*/  I2F.U64 R3, UR4 ;  /* 0x0000000400037d12 */ /* 0x001e300008301000 */
[----:B0-----:R-:W0:Y:S08]  /*0b00*/  MUFU.RCP R6, R3 ;  /* 0x0000000300067308 */ /* 0x001e300000001000 */
[----:B------:R-:W1:Y:S01]  /*0b10*/  FCHK P1, R4, R3 ;  /* 0x0000000304007302 */ /* 0x000e620000020000 */
[----:B0-----:R-:W-:-:S04]  /*0b20*/  FFMA R7, -R3, R6, 1 ;  /* 0x3f80000003077423 */ /* 0x001fc80000000106 */
[----:B------:R-:W-:-:S04]  /*0b30*/  FFMA R6, R6, R7, R6 ;  /* 0x0000000706067223 */ /* 0x000fc80000000006 */
[----:B------:R-:W-:-:S04]  /*0b40*/  FFMA R7, R6, R4, RZ ;  /* 0x0000000406077223 */ /* 0x000fc800000000ff */
[----:B------:R-:W-:-:S04]  /*0b50*/  FFMA R0, -R3, R7, R4 ;  /* 0x0000000703007223 */ /* 0x000fc80000000104 */
[----:B------:R-:W-:Y:S01]  /*0b60*/  FFMA R6, R6, R0, R7 ;  /* 0x0000000006067223 */ /* 0x000fe20000000007 */
[----:B-1----:R-:W-:Y:S06]  /*0b70*/  @!P1 BRA `(.L_x_96) ;  /* 0x0000000000109947 */ /* 0x002fec0003800000 */
[----:B------:R-:W-:Y:S01]  /*0b80*/  IMAD.MOV.U32 R0, RZ, RZ, R4 ;  /* 0x000000ffff007224 */ /* 0x000fe200078e0004 */
[----:B------:R-:W-:-:S07]  /*0b90*/  MOV R8, 0xbb0 ;  /* 0x00000bb000087802 */ /* 0x000fce0000000f00 */
[----:B------:R-:W-:Y:S05]  /*0ba0*/  CALL.REL.NOINC `($__internal_3_$__cuda_sm3x_div_rn_noftz_f32_slowpath) ;  /* 0x0000001800987944 */ /* 0x000fea0003c00000 */
[----:B------:R-:W-:-:S07]  /*0bb0*/  MOV R6, R0 ;  /* 0x0000000000067202 */ /* 0x000fce0000000f00 */
.L_x_96:
[----:B------:R-:W-:Y:S05]  /*0bc0*/  BSYNC.RECONVERGENT B2 ;  /* 0x0000000000027941 */ /* 0x000fea0003800200 */
.L_x_95:
[----:B------:R-:W0:Y:S01]  /*0bd0*/  MUFU.RCP R0, R3 ;  /* 0x0000000300007308 */ /* 0x000e220000001000 */
[----:B------:R-:W-:Y:S07]  /*0be0*/  BSSY.RECONVERGENT B2, `(.L_x_97) ;  /* 0x000000b000027945 */ /* 0x000fee0003800200 */
        /* <DEDUP_REMOVED lines=10> */
.L_x_98:
[----:B------:R-:W-:Y:S05]  /*0c90*/  BSYNC.RECONVERGENT B2 ;  /* 0x0000000000027941 */ /* 0x000fea0003800200 */
.L_x_97:
[----:B------:R-:W-:Y:S01]  /*0ca0*/  FFMA R0, -R6, R6, R0 ;  /* 0x0000000606007223 */ /* 0x000fe20000000100 */
[----:B------:R-:W-:Y:S01]  /*0cb0*/  UMOV UR4, 0x88e368f1 ;  /* 0x88e368f100047882 */ /* 0x000fe20000000000 */
[----:B------:R-:W-:Y:S01]  /*0cc0*/  UMOV UR5, 0x3ee4f8b5 ;  /* 0x3ee4f8b500057882 */ /* 0x000fe20000000000 */
[----:B------:R-:W-:Y:S01]  /*0cd0*/  MOV R12, 0x0 ;  /* 0x00000000000c7802 */ /* 0x000fe20000000f00 */
[----:B------:R-:W0:Y:S01]  /*0ce0*/  F2F.F64.F32 R8, R0 ;  /* 0x0000000000087310 */ /* 0x000e220000201800 */
[----:B------:R-:W-:Y:S01]  /*0cf0*/  IMAD.MOV.U32 R13, RZ, RZ, 0x3fd80000 ;  /* 0x3fd80000ff0d7424 */ /* 0x000fe200078e00ff */
[----:B------:R-:W-:Y:S01]  /*0d00*/  BSSY.RECONVERGENT B0, `(.L_x_99) ;  /* 0x0000012000007945 */ /* 0x000fe20003800200 */
[----:B0-----:R-:W-:-:S06]  /*0d10*/  DADD R8, R8, UR4 ;  /* 0x0000000408087e29 */ /* 0x001fcc0008000000 */
[----:B------:R-:W0:Y:S04]  /*0d20*/  MUFU.RSQ64H R3, R9 ;  /* 0x0000000900037308 */ /* 0x000e280000001c00 */
[----:B------:R-:W-:-:S04]  /*0d30*/  IADD3 R2, PT, PT, R9, -0x3500000, RZ ;  /* 0xfcb0000009027810 */ /* 0x000fc80007ffe0ff */
[----:B------:R-:W-:Y:S02]  /*0d40*/  ISETP.GE.U32.AND P1, PT, R2, 0x7ca00000, PT ;  /* 0x7ca000000200780c */ /* 0x000fe40003f26070 */
[----:B0-----:R-:W-:-:S08]  /*0d50*/  DMUL R10, R2, R2 ;  /* 0x00000002020a7228 */ /* 0x001fd00000000000 */
[----:B------:R-:W-:-:S08]  /*0d60*/  DFMA R10, R8, -R10, 1 ;  /* 0x3ff00000080a742b */ /* 0x000fd0000000080a */
[----:B------:R-:W-:Y:S02]  /*0d70*/  DFMA R12, R10, R12, 0.5 ;  /* 0x3fe000000a0c742b */ /* 0x000fe4000000000c */
[----:B------:R-:W-:-:S08]  /*0d80*/  DMUL R10, R2, R10 ;  /* 0x0000000a020a7228 */ /* 0x000fd00000000000 */
[----:B------:R-:W-:-:S08]  /*0d90*/  DFMA R14, R12, R10, R2 ;  /* 0x0000000a0c0e722b */ /* 0x000fd00000000002 */
[----:B------:R-:W-:Y:S02]  /*0da0*/  DMUL R16, R8, R14 ;  /* 0x0000000e08107228 */ /* 0x000fe40000000000 */
[----:B------:R-:W-:Y:S02]  /*0db0*/  IADD3 R11, PT, PT, R15, -0x100000, RZ ;  /* 0xfff000000f0b7810 */ /* 0x000fe40007ffe0ff */
[----:B------:R-:W-:-:S04]  /*0dc0*/  MOV R10, R14 ;  /* 0x0000000e000a7202 */ /* 0x000fc80000000f00 */
[----:B------:R-:W-:-:S08]  /*0dd0*/  DFMA R18, R16, -R16, R8 ;  /* 0x800000101012722b */ /* 0x000fd00000000008 */
[----:B------:R-:W-:Y:S01]  /*0de0*/  DFMA R12, R18, R10, R16 ;  /* 0x0000000a120c722b */ /* 0x000fe20000000010 */
[----:B------:R-:W-:Y:S10]  /*0df0*/  @!P1 BRA `(.L_x_100) ;  /* 0x0000000000089947 */ /* 0x000ff40003800000 */
[----:B------:R-:W-:-:S07]  /*0e00*/  MOV R0, 0xe20 ;  /* 0x00000e2000007802 */ /* 0x000fce0000000f00 */
[----:B------:R-:W-:Y:S05]  /*0e10*/  CALL.REL.NOINC `($__internal_2_$__cuda_sm20_dsqrt_rn_f64_mediumpath_v1) ;  /* 0x0000001400487944 */ /* 0x000fea0003c00000 */
.L_x_100:
[----:B------:R-:W-:Y:S05]  /*0e20*/  BSYNC.RECONVERGENT B0 ;  /* 0x0000000000007941 */ /* 0x000fea0003800200 */
.L_x_99:
[----:B------:R-:W-:Y:S05]  /*0e30*/  @!P0 EXIT ;  /* 0x000000000000894d */ /* 0x000fea0003800000 */
[----:B------:R-:W0:Y:S01]  /*0e40*/  LDCU.64 UR6, c[0x0][0x398] ;  /* 0x00007300ff0677ac */ /* 0x000e220008000a00 */
[----:B------:R1:W2:Y:S01]  /*0e50*/  F2F.F32.F64 R3, R12 ;  /* 0x0000000c00037310 */ /* 0x0002a20000301000 */
[----:B------:R-:W-:Y:S01]  /*0e60*/  UMOV UR4, URZ ;  /* 0x000000ff00047c82 */ /* 0x000fe20008000000 */
[----:B------:R-:W-:Y:S01]  /*0e70*/  UMOV UR5, URZ ;  /* 0x000000ff00057c82 */ /* 0x000fe20008000000 */
[----:B0-----:R-:W-:Y:S02]  /*0e80*/  UISETP.GE.U32.AND UP0, UPT, UR6, 0x8, UPT ;  /* 0x000000080600788c */ /* 0x001fe4000bf06070 */
[C---:B------:R-:W-:Y:S01]  /*0e90*/  IMAD.WIDE.U32 R10, R5.reuse, UR6, RZ ;  /* 0x00000006050a7c25 */ /* 0x040fe2000f8e00ff */
[----:B------:R-:W-:Y:S02]  /*0ea0*/  ULOP3.LUT UR10, UR6, 0x7, URZ, 0xc0, !UPT ;  /* 0x00000007060a7892 */ /* 0x000fe4000f8ec0ff */
[----:B------:R-:W-:Y:S02]  /*0eb0*/  UISETP.GE.U32.AND.EX UP0, UPT, UR7, URZ, UPT, UP0 ;  /* 0x000000ff0700728c */ /* 0x000fe4000bf06100 */
[----:B------:R-:W-:-:S07]  /*0ec0*/  IMAD R5, R5, UR7, R11 ;  /* 0x0000000705057c24 */ /* 0x000fce000f8e020b */
[----:B-12---:R-:W-:Y:S05]  /*0ed0*/  BRA.U !UP0, `(.L_x_101) ;  /* 0x0000000908707547 */ /* 0x006fea000b800000 */
[----:B------:R-:W0:Y:S01]  /*0ee0*/  LDCU.128 UR12, c[0x0][0x380] ;  /* 0x00007000ff0c77ac */ /* 0x000e220008000c00 */
[C---:B------:R-:W-:Y:S01]  /*0ef0*/  LEA R8, P0, R10.reuse, 0x10, 0x2 ;  /* 0x000000100a087811 */ /* 0x040fe200078010ff */
[----:B------:R-:W1:Y:S03]  /*0f00*/  LDCU UR5, c[0x0][0x39c] ;  /* 0x00007380ff0577ac */ /* 0x000e660008000800 */
[----:B------:R-:W-:Y:S01]  /*0f10*/  LEA.HI.X R17, R10, RZ, R5, 0x2, P0 ;  /* 0x000000ff0a117211 */ /* 0x000fe200000f1405 */
[----:B------:R-:W-:-:S07]  /*0f20*/  ULOP3.LUT UR4, UR6, 0xfffffff8, URZ, 0xc0, !UPT ;  /* 0xfffffff806047892 */ /* 0x000fce000f8ec0ff */
[----:B------:R-:W-:Y:S01]  /*0f30*/  UMOV UR6, UR4 ;  /* 0x0000000400067c82 */ /* 0x000fe20008000000 */
[C---:B0-----:R-:W-:Y:S02]  /*0f40*/  IADD3 R14, P1, PT, R8.reuse, UR12, RZ ;  /* 0x0000000c080e7c10 */ /* 0x041fe4000ff3e0ff */
[----:B------:R-:W-:Y:S02]  /*0f50*/  IADD3 R8, P2, PT, R8, UR14, RZ ;  /* 0x0000000e08087c10 */ /* 0x000fe4000ff5e0ff */
[C---:B------:R-:W-:Y:S01]  /*0f60*/  IADD3.X R15, PT, PT, R17.reuse, UR13, RZ, P1, !PT ;  /* 0x0000000d110f7c10 */ /* 0x040fe20008ffe4ff */
[----:B-1----:R-:W-:Y:S01]  /*0f70*/  UMOV UR7, UR5 ;  /* 0x0000000500077c82 */ /* 0x002fe20008000000 */
[----:B------:R-:W-:-:S09]  /*0f80*/  IADD3.X R17, PT, PT, R17, UR15, RZ, P2, !PT ;  /* 0x0000000f11117c10 */ /* 0x000fd200097fe4ff */
.L_x_118:
[----:B------:R-:W2:Y:S01]  /*0f90*/  LDG.E R7, desc[UR8][R14.64+-0x10] ;  /* 0xfffff0080e077981 */ /* 0x000ea2000c1e1900 */
[----:B0-----:R-:W0:Y:S01]  /*0fa0*/  MUFU.RCP R2, R3 ;  /* 0x0000000300027308 */ /* 0x001e220000001000 */
[----:B------:R-:W-:Y:S01]  /*0fb0*/  UIADD3 UR6, UP0, UPT, UR6, -0x8, URZ ;  /* 0xfffffff806067890 */ /* 0x000fe2000ff1e0ff */
[----:B------:R-:W-:Y:S01]  /*0fc0*/  BSSY.RECONVERGENT B2, `(.L_x_102) ;  /* 0x0000011000027945 */ /* 0x000fe20003800200 */
[----:B------:R-:W-:Y:S01]  /*0fd0*/  IMAD.MOV.U32 R12, RZ, RZ, R8 ;  /* 0x000000ffff0c7224 */ /* 0x000fe200078e0008 */
[----:B------:R-:W-:Y:S01]  /*0fe0*/  MOV R13, R17 ;  /* 0x00000011000d7202 */ /* 0x000fe20000000f00 */
[----:B------:R-:W-:Y:S02]  /*0ff0*/  UIADD3.X UR7, UPT, UPT, UR7, -0x1, URZ, UP0, !UPT ;  /* 0xffffffff07077890 */ /* 0x000fe400087fe4ff */
[----:B------:R-:W-:-:S04]  /*1000*/  UISETP.NE.U32.AND UP0, UPT, UR6, URZ, UPT ;  /* 0x000000ff0600728c */ /* 0x000fc8000bf05070 */
[----:B------:R-:W-:Y:S01]  /*1010*/  UISETP.NE.AND.EX UP0, UPT, UR7, URZ, UPT, UP0 ;  /* 0x000000ff0700728c */ /* 0x000fe2000bf05300 */
[----:B0-----:R-:W-:-:S04]  /*1020*/  FFMA R9, -R3, R2, 1 ;  /* 0x3f80000003097423 */ /* 0x001fc80000000102 */
[----:B------:R-:W-:Y:S01]  /*1030*/  FFMA R9, R2, R9, R2 ;  /* 0x0000000902097223 */ /* 0x000fe20000000002 */
[----:B--2---:R-:W-:-:S04]  /*1040*/  FADD R0, R7, -R6 ;  /* 0x8000000607007221 */ /* 0x004fc80000000000 */
[----:B------:R-:W0:Y:S01]  /*1050*/  FCHK P0, R0, R3 ;  /* 0x0000000300007302 */ /* 0x000e220000000000 */
[----:B------:R-:W-:-:S04]  /*1060*/  FFMA R2, R0, R9, RZ ;  /* 0x0000000900027223 */ /* 0x000fc800000000ff */
[----:B------:R-:W-:-:S04]  /*1070*/  FFMA R4, -R3, R2, R0 ;  /* 0x0000000203047223 */ /* 0x000fc80000000100 */
[----:B------:R-:W-:Y:S01]  /*1080*/  FFMA R9, R9, R4, R2 ;  /* 0x0000000409097223 */ /* 0x000fe20000000002 */
[----:B0-----:R-:W-:Y:S06]  /*1090*/  @!P0 BRA `(.L_x_103) ;  /* 0x00000000000c8947 */ /* 0x001fec0003800000 */
[----:B------:R-:W-:-:S07]  /*10a0*/  MOV R8, 0x10c0 ;  /* 0x000010c000087802 */ /* 0x000fce0000000f00 */
[----:B------:R-:W-:Y:S05]  /*10b0*/  CALL.REL.NOINC `($__internal_3_$__cuda_sm3x_div_rn_noftz_f32_slowpath) ;  /* 0x0000001400547944 */ /* 0x000fea0003c00000 */
[----:B------:R-:W-:-:S07]  /*10c0*/  MOV R9, R0 ;  /* 0x0000000000097202 */ /* 0x000fce0000000f00 */
.L_x_103:
[----:B------:R-:W-:Y:S05]  /*10d0*/  BSYNC.RECONVERGENT B2 ;  /* 0x0000000000027941 */ /* 0x000fea0003800200 */
.L_x_102:
[----:B------:R0:W-:Y:S04]  /*10e0*/  STG.E desc[UR8][R12.64+-0x10], R9 ;  /* 0xfffff0090c007986 */ /* 0x0001e8000c101908 */
[----:B------:R-:W2:Y:S01]  /*10f0*/  LDG.E R7, desc[UR8][R14.64+-0xc] ;  /* 0xfffff4080e077981 */ /* 0x000ea2000c1e1900 */
[----:B------:R-:W1:Y:S01]  /*1100*/  MUFU.RCP R0, R3 ;  /* 0x0000000300007308 */ /* 0x000e620000001000 */
[----:B------:R-:W-:Y:S01]  /*1110*/  BSSY.RECONVERGENT B2, `(.L_x_104) ;  /* 0x000000d000027945 */ /* 0x000fe20003800200 */
[----:B-1----:R-:W-:-:S04]  /*1120*/  FFMA R17, -R3, R0, 1 ;  /* 0x3f80000003117423 */ /* 0x002fc80000000100 */
[----:B------:R-:W-:Y:S01]  /*1130*/  FFMA R0, R0, R17, R0 ;  /* 0x0000001100007223 */ /* 0x000fe20000000000 */
[----:B--2---:R-:W-:-:S04]  /*1140*/  FADD R4, R7, -R6 ;  /* 0x8000000607047221 */ /* 0x004fc80000000000 */
[----:B------:R-:W1:Y:S01]  /*1150*/  FCHK P0, R4, R3 ;  /* 0x0000000304007302 */ /* 0x000e620000000000 */
[----:B------:R-:W-:-:S04]  /*1160*/  FFMA R2, R0, R4, RZ ;  /* 0x0000000400027223 */ /* 0x000fc800000000ff */
[----:B------:R-:W-:-:S04]  /*1170*/  FFMA R7, -R3, R2, R4 ;  /* 0x0000000203077223 */ /* 0x000fc80000000104 */
[----:B------:R-:W-:Y:S01]  /*1180*/  FFMA R7, R0, R7, R2 ;  /* 0x0000000700077223 */ /* 0x000fe20000000002 */
[----:B01----:R-:W-:Y:S06]  /*1190*/  @!P0 BRA `(.L_x_105) ;  /* 0x0000000000108947 */ /* 0x003fec0003800000 */
[----:B------:R-:W-:Y:S01]  /*11a0*/  IMAD.MOV.U32 R0, RZ, RZ, R4 ;  /* 0x000000ffff007224 */ /* 0x000fe200078e0004 */
[----:B------:R-:W-:-:S07]  /*11b0*/  MOV R8, 0x11d0 ;  /* 0x000011d000087802 */ /* 0x000fce0000000f00 */
[----:B------:R-:W-:Y:S05]  /*11c0*/  CALL.REL.NOINC `($__internal_3_$__cuda_sm3x_div_rn_noftz_f32_slowpath) ;  /* 0x0000001400107944 */ /* 0x000fea0003c00000 */
[----:B------:R-:W-:-:S07]  /*11d0*/  MOV R7, R0 ;  /* 0x0000000000077202 */ /* 0x000fce0000000f00 */
.L_x_105:
[----:B------:R-:W-:Y:S05]  /*11e0*/  BSYNC.RECONVERGENT B2 ;  /* 0x0000000000027941 */ /* 0x000fea0003800200 */
.L_x_104:
        /* <DEDUP_REMOVED lines=12> */
[----:B------:R-:W-:Y:S02]  /*12b0*/  MOV R0, R4 ;  /* 0x0000000400007202 */ /* 0x000fe40000000f00 */
[----:B------:R-:W-:-:S07]  /*12c0*/  MOV R8, 0x12e0 ;  /* 0x000012e000087802 */ /* 0x000fce0000000f00 */
[----:B------:R-:W-:Y:S05]  /*12d0*/  CALL.REL.NOINC `($__internal_3_$__cuda_sm3x_div_rn_noftz_f32_slowpath) ;  /* 0x0000001000cc7944 */ /* 0x000fea0003c00000 */
[----:B------:R-:W-:-:S07]  /*12e0*/  IMAD.MOV.U32 R9, RZ, RZ, R0 ;  /* 0x000000ffff097224 */ /* 0x000fce00078e0000 */
.L_x_107:
[----:B------:R-:W-:Y:S05]  /*12f0*/  BSYNC.RECONVERGENT B2 ;  /* 0x0000000000027941 */ /* 0x000fea0003800200 */
.L_x_106:
        /* <DEDUP_REMOVED lines=15> */
[----:B------:R-:W-:-:S07]  /*13f0*/  MOV R7, R0 ;  /* 0x0000000000077202 */ /* 0x000fce0000000f00 */
.L_x_109:
[----:B------:R-:W-:Y:S05]  /*1400*/  BSYNC.RECONVERGENT B2 ;  /* 0x0000000000027941 */ /* 0x000fea0003800200 */
.L_x_108:
        /* <DEDUP_REMOVED lines=16> */
.L_x_111:
[----:B------:R-:W-:Y:S05]  /*1510*/  BSYNC.RECONVERGENT B2 ;  /* 0x0000000000027941 */ /* 0x000fea0003800200 */
.L_x_110:
        /* <DEDUP_REMOVED lines=16> */
.L_x_113:
[----:B------:R-:W-:Y:S05]  /*1620*/  BSYNC.RECONVERGENT B2 ;  /* 0x0000000000027941 */ /* 0x000fea0003800200 */
.L_x_112:
        /* <DEDUP_REMOVED lines=16> */
.L_x_115:
[----:B------:R-:W-:Y:S05]  /*1730*/  BSYNC.RECONVERGENT B2 ;  /* 0x0000000000027941 */ /* 0x000fea0003800200 */
.L_x_114:
        /* <DEDUP_REMOVED lines=15> */
.L_x_117:
[----:B------:R-:W-:Y:S05]  /*1830*/  BSYNC.RECONVERGENT B2 ;  /* 0x0000000000027941 */ /* 0x000fea0003800200 */
.L_x_116:
[----:B------:R0:W-:Y:S01]  /*1840*/  STG.E desc[UR8][R12.64+0xc], R0 ;  /* 0x00000c000c007986 */ /* 0x0001e2000c101908 */
[----:B------:R-:W-:Y:S02]  /*1850*/  IADD3 R14, P0, PT, R14, 0x20, RZ ;  /* 0x000000200e0e7810 */ /* 0x000fe40007f1e0ff */
[----:B------:R-:W-:Y:S02]  /*1860*/  IADD3 R8, P1, PT, R12, 0x20, RZ ;  /* 0x000000200c087810 */ /* 0x000fe40007f3e0ff */
[----:B------:R-:W-:Y:S02]  /*1870*/  IADD3.X R15, PT, PT, RZ, R15, RZ, P0, !PT ;  /* 0x0000000fff0f7210 */ /* 0x000fe400007fe4ff */
[----:B------:R-:W-:Y:S01]  /*1880*/  IADD3.X R17, PT, PT, RZ, R13, RZ, P1, !PT ;  /* 0x0000000dff117210 */ /* 0x000fe20000ffe4ff */
[----:B------:R-:W-:Y:S08]  /*1890*/  BRA.U UP0, `(.L_x_118) ;  /* 0xfffffff500bc7547 */ /* 0x000ff0000b83ffff */
.L_x_101:
[----:B------:R-:W-:-:S04]  /*18a0*/  ISETP.NE.U32.AND P0, PT, RZ, UR10, PT ;  /* 0x0000000aff007c0c */ /* 0x000fc8000bf05070 */
[----:B------:R-:W-:-:S13]  /*18b0*/  ISETP.NE.AND.EX P0, PT, RZ, RZ, PT, P0 ;  /* 0x000000ffff00720c */ /* 0x000fda0003f05300 */
[----:B------:R-:W-:Y:S05]  /*18c0*/  @!P0 EXIT ;  /* 0x000000000000894d */ /* 0x000fea0003800000 */
[----:B------:R-:W1:Y:S01]  /*18d0*/  LDCU UR6, c[0x0][0x398] ;  /* 0x00007300ff0677ac */ /* 0x000e620008000800 */
[----:B------:R-:W-:-:S04]  /*18e0*/  UISETP.GE.U32.AND UP0, UPT, UR10, 0x4, UPT ;  /* 0x000000040a00788c */ /* 0x000fc8000bf06070 */
[----:B------:R-:W-:Y:S02]  /*18f0*/  UISETP.GE.U32.AND.EX UP0, UPT, URZ, URZ, UPT, UP0 ;  /* 0x000000ffff00728c */ /* 0x000fe4000bf06100 */
[----:B-1----:R-:W-:-:S07]  /*1900*/  ULOP3.LUT UR6, UR6, 0x3, URZ, 0xc0, !UPT ;  /* 0x0000000306067892 */ /* 0x002fce000f8ec0ff */
[----:B------:R-:W-:Y:S05]  /*1910*/  BRA.U !UP0, `(.L_x_119) ;  /* 0x00000005083c7547 */ /* 0x000fea000b800000 */
[----:B------:R-:W1:Y:S01]  /*1920*/  LDCU.64 UR10, c[0x0][0x380] ;  /* 0x00007000ff0a77ac */ /* 0x000e620008000a00 */
[----:B0-----:R-:W-:-:S04]  /*1930*/  IADD3 R13, P0, PT, R10, UR4, RZ ;  /* 0x000000040a0d7c10 */ /* 0x001fc8000ff1e0ff */
[----:B------:R-:W-:Y:S01]  /*1940*/  IADD3.X R0, PT, PT, R5, UR5, RZ, P0, !PT ;  /* 0x0000000505007c10 */ /* 0x000fe200087fe4ff */
[----:B------:R-:W-:-:S03]  /*1950*/  IMAD.SHL.U32 R12, R13, 0x4, RZ ;  /* 0x000000040d0c7824 */ /* 0x000fc600078e00ff */
[----:B------:R-:W-:Y:S02]  /*1960*/  SHF.L.U64.HI R13, R13, 0x2, R0 ;  /* 0x000000020d0d7819 */ /* 0x000fe40000010200 */
[----:B-1----:R-:W-:-:S04]  /*1970*/  IADD3 R14, P0, PT, R12, UR10, RZ ;  /* 0x0000000a0c0e7c10 */ /* 0x002fc8000ff1e0ff */
[----:B------:R-:W-:-:S05]  /*1980*/  IADD3.X R15, PT, PT, R13, UR11, RZ, P0, !PT ;  /* 0x0000000b0d0f7c10 */ /* 0x000fca00087fe4ff */
[----:B------:R-:W2:Y:S01]  /*1990*/  LDG.E R7, desc[UR8][R14.64] ;  /* 0x000000080e077981 */ /* 0x000ea2000c1e1900 */
[----:B------:R-:W0:Y:S01]  /*19a0*/  MUFU.RCP R0, R3 ;  /* 0x0000000300007308 */ /* 0x000e220000001000 */
[----:B------:R-:W-:Y:S01]  /*19b0*/  BSSY.RECONVERGENT B2, `(.L_x_120) ;  /* 0x000000d000027945 */ /* 0x000fe20003800200 */
        /* <DEDUP_REMOVED lines=8> */
[----:B------:R-:W-:Y:S02]  /*1a40*/  MOV R0, R4 ;  /* 0x0000000400007202 */ /* 0x000fe40000000f00 */
[----:B------:R-:W-:-:S07]  /*1a50*/  MOV R8, 0x1a70 ;  /* 0x00001a7000087802 */ /* 0x000fce0000000f00 */
[----:B------:R-:W-:Y:S05]  /*1a60*/  CALL.REL.NOINC `($__internal_3_$__cuda_sm3x_div_rn_noftz_f32_slowpath) ;  /* 0x0000000800e87944 */ /* 0x000fea0003c00000 */
[----:B------:R-:W-:-:S07]  /*1a70*/  MOV R7, R0 ;  /* 0x0000000000077202 */ /* 0x000fce0000000f00 */
.L_x_121:
[----:B------:R-:W-:Y:S05]  /*1a80*/  BSYNC.RECONVERGENT B2 ;  /* 0x0000000000027941 */ /* 0x000fea0003800200 */
.L_x_120:
[----:B------:R-:W0:Y:S02]  /*1a90*/  LDCU.64 UR10, c[0x0][0x388] ;  /* 0x00007100ff0a77ac */ /* 0x000e240008000a00 */
[----:B0-----:R-:W-:-:S04]  /*1aa0*/  IADD3 R12, P0, PT, R12, UR10, RZ ;  /* 0x0000000a0c0c7c10 */ /* 0x001fc8000ff1e0ff */
[----:B------:R-:W-:-:S05]  /*1ab0*/  IADD3.X R13, PT, PT, R13, UR11, RZ, P0, !PT ;  /* 0x0000000b0d0d7c10 */ /* 0x000fca00087fe4ff */
        /* <DEDUP_REMOVED lines=16> */
.L_x_123:
[----:B------:R-:W-:Y:S05]  /*1bc0*/  BSYNC.RECONVERGENT B2 ;  /* 0x0000000000027941 */ /* 0x000fea0003800200 */
.L_x_122:
        /* <DEDUP_REMOVED lines=16> */
.L_x_125:
[----:B------:R-:W-:Y:S05]  /*1cd0*/  BSYNC.RECONVERGENT B2 ;  /* 0x0000000000027941 */ /* 0x000fea0003800200 */
.L_x_124:
        /* <DEDUP_REMOVED lines=15> */
.L_x_127:
[----:B------:R-:W-:Y:S05]  /*1dd0*/  BSYNC.RECONVERGENT B2 ;  /* 0x0000000000027941 */ /* 0x000fea0003800200 */
.L_x_126:
[----:B------:R1:W-:Y:S01]  /*1de0*/  STG.E desc[UR8][R12.64+0xc], R0 ;  /* 0x00000c000c007986 */ /* 0x0003e2000c101908 */
[----:B------:R-:W-:-:S04]  /*1df0*/  UIADD3 UR4, UP0, UPT, UR4, 0x4, URZ ;  /* 0x0000000404047890 */ /* 0x000fc8000ff1e0ff */
[----:B------:R-:W-:-:S12]  /*1e00*/  UIADD3.X UR5, UPT, UPT, URZ, UR5, URZ, UP0, !UPT ;  /* 0x00000005ff057290 */ /* 0x000fd800087fe4ff */
.L_x_119:
[----:B------:R-:W-:-:S04]  /*1e10*/  ISETP.NE.U32.AND P0, PT, RZ, UR6, PT ;  /* 0x00000006ff007c0c */ /* 0x000fc8000bf05070 */
[----:B------:R-:W-:-:S13]  /*1e20*/  ISETP.NE.AND.EX P0, PT, RZ, RZ, PT, P0 ;  /* 0x000000ffff00720c */ /* 0x000fda0003f05300 */
[----:B------:R-:W-:Y:S05]  /*1e30*/  @!P0 EXIT ;  /* 0x000000000000894d */ /* 0x000fea0003800000 */
[----:B------:R-:W-:-:S04]  /*1e40*/  UISETP.NE.U32.AND UP0, UPT, UR6, 0x1, UPT ;  /* 0x000000010600788c */ /* 0x000fc8000bf05070 */
[----:B------:R-:W-:-:S09]  /*1e50*/  UISETP.NE.AND.EX UP0, UPT, URZ, URZ, UPT, UP0 ;  /* 0x000000ffff00728c */ /* 0x000fd2000bf05300 */
[----:B------:R-:W-:Y:S05]  /*1e60*/  BRA.U !UP0, `(.L_x_128) ;  /* 0x0000000108b47547 */ /* 0x000fea000b800000 */
[----:B------:R-:W2:Y:S01]  /*1e70*/  LDCU.64 UR6, c[0x0][0x380] ;  /* 0x00007000ff0677ac */ /* 0x000ea20008000a00 */
[----:B01----:R-:W-:-:S04]  /*1e80*/  IADD3 R13, P0, PT, R10, UR4, RZ ;  /* 0x000000040a0d7c10 */ /* 0x003fc8000ff1e0ff */
[----:B------:R-:W-:Y:S02]  /*1e90*/  IADD3.X R0, PT, PT, R5, UR5, RZ, P0, !PT ;  /* 0x0000000505007c10 */ /* 0x000fe400087fe4ff */
[C---:B------:R-:W-:Y:S02]  /*1ea0*/  SHF.L.U32 R12, R13.reuse, 0x2, RZ ;  /* 0x000000020d0c7819 */ /* 0x040fe400000006ff */
[----:B------:R-:W-:Y:S02]  /*1eb0*/  SHF.L.U64.HI R13, R13, 0x2, R0 ;  /* 0x000000020d0d7819 */ /* 0x000fe40000010200 */
[----:B--2---:R-:W-:-:S04]  /*1ec0*/  IADD3 R14, P0, PT, R12, UR6, RZ ;  /* 0x000000060c0e7c10 */ /* 0x004fc8000ff1e0ff */
        /* <DEDUP_REMOVED lines=12> */
[----:B------:R-:W-:Y:S01]  /*1f90*/  IMAD.MOV.U32 R0, RZ, RZ, R4 ;  /* 0x000000ffff007224 */ /* 0x000fe200078e0004 */
[----:B------:R-:W-:-:S07]  /*1fa0*/  MOV R8, 0x1fc0 ;  /* 0x00001fc000087802 */ /* 0x000fce0000000f00 */
[----:B------:R-:W-:Y:S05]  /*1fb0*/  CALL.REL.NOINC `($__internal_3_$__cuda_sm3x_div_rn_noftz_f32_slowpath) ;  /* 0x0000000400947944 */ /* 0x000fea0003c00000 */
[----:B------:R-:W-:-:S07]  /*1fc0*/  MOV R7, R0 ;  /* 0x0000000000077202 */ /* 0x000fce0000000f00 */
.L_x_130:
[----:B------:R-:W-:Y:S05]  /*1fd0*/  BSYNC.RECONVERGENT B2 ;  /* 0x0000000000027941 */ /* 0x000fea0003800200 */
.L_x_129:
        /* <DEDUP_REMOVED lines=18> */
.L_x_132:
[----:B------:R-:W-:Y:S05]  /*2100*/  BSYNC.RECONVERGENT B2 ;  /* 0x0000000000027941 */ /* 0x000fea0003800200 */
.L_x_131:
[----:B------:R2:W-:Y:S01]  /*2110*/  STG.E desc[UR8][R12.64+0x4], R0 ;  /* 0x000004000c007986 */ /* 0x0005e2000c101908 */
[----:B------:R-:W-:-:S04]  /*2120*/  UIADD3 UR4, UP0, UPT, UR4, 0x2, URZ ;  /* 0x0000000204047890 */ /* 0x000fc8000ff1e0ff */
[----:B------:R-:W-:-:S12]  /*2130*/  UIADD3.X UR5, UPT, UPT, URZ, UR5, URZ, UP0, !UPT ;  /* 0x00000005ff057290 */ /* 0x000fd800087fe4ff */
.L_x_128:
[----:B012---:R-:W0:Y:S02]  /*2140*/  LDC R0, c[0x0][0x398] ;  /* 0x0000e600ff007b82 */ /* 0x007e240000000800 */
[----:B0-----:R-:W-:-:S04]  /*2150*/  LOP3.LUT R0, R0, 0x1, RZ, 0xc0, !PT ;  /* 0x0000000100007812 */ /* 0x001fc800078ec0ff */
[----:B------:R-:W-:-:S04]  /*2160*/  ISETP.NE.U32.AND P0, PT, R0, 0x1, PT ;  /* 0x000000010000780c */ /* 0x000fc80003f05070 */
[----:B------:R-:W-:-:S13]  /*2170*/  ISETP.NE.U32.AND.EX P0, PT, RZ, RZ, PT, P0 ;  /* 0x000000ffff00720c */ /* 0x000fda0003f05100 */
[----:B------:R-:W-:Y:S05]  /*2180*/  @P0 EXIT ;  /* 0x000000000000094d */ /* 0x000fea0003800000 */
[----:B------:R-:W0:Y:S01]  /*2190*/  LDCU.64 UR6, c[0x0][0x380] ;  /* 0x00007000ff0677ac */ /* 0x000e220008000a00 */
[----:B------:R-:W-:-:S04]  /*21a0*/  IADD3 R10, P0, PT, R10, UR4, RZ ;  /* 0x000000040a0a7c10 */ /* 0x000fc8000ff1e0ff */
[----:B------:R-:W-:Y:S01]  /*21b0*/  IADD3.X R7, PT, PT, R5, UR5, RZ, P0, !PT ;  /* 0x0000000505077c10 */ /* 0x000fe200087fe4ff */
[----:B------:R-:W-:-:S03]  /*21c0*/  IMAD.SHL.U32 R5, R10, 0x4, RZ ;  /* 0x000000040a057824 */ /* 0x000fc600078e00ff */
[----:B------:R-:W-:Y:S02]  /*21d0*/  SHF.L.U64.HI R10, R10, 0x2, R7 ;  /* 0x000000020a0a7819 */ /* 0x000fe40000010207 */
[----:B0-----:R-:W-:-:S04]  /*21e0*/  IADD3 R8, P0, PT, R5, UR6, RZ ;  /* 0x0000000605087c10 */ /* 0x001fc8000ff1e0ff */
[----:B------:R-:W-:-:S06]  /*21f0*/  IADD3.X R9, PT, PT, R10, UR7, RZ, P0, !PT ;  /* 0x000000070a097c10 */ /* 0x000fcc00087fe4ff */
        /* <DEDUP_REMOVED lines=14> */
.L_x_134:
[----:B------:R-:W-:Y:S05]  /*22e0*/  BSYNC.RECONVERGENT B2 ;  /* 0x0000000000027941 */ /* 0x000fea0003800200 */
.L_x_133:
[----:B------:R-:W0:Y:S02]  /*22f0*/  LDCU.64 UR4, c[0x0][0x388] ;  /* 0x00007100ff0477ac */ /* 0x000e240008000a00 */
[----:B0-----:R-:W-:-:S04]  /*2300*/  IADD3 R2, P0, PT, R5, UR4, RZ ;  /* 0x0000000405027c10 */ /* 0x001fc8000ff1e0ff */
[----:B------:R-:W-:-:S05]  /*2310*/  IADD3.X R3, PT, PT, R10, UR5, RZ, P0, !PT ;  /* 0x000000050a037c10 */ /* 0x000fca00087fe4ff */
[----:B------:R-:W-:Y:S01]  /*2320*/  STG.E desc[UR8][R2.64], R0 ;  /* 0x0000000002007986 */ /* 0x000fe2000c101908 */
[----:B------:R-:W-:Y:S05]  /*2330*/  EXIT ;  /* 0x000000000000794d */ /* 0x000fea0003800000 */
        .weak           $__internal_2_$__cuda_sm20_dsqrt_rn_f64_mediumpath_v1
        .type           $__internal_2_$__cuda_sm20_dsqrt_rn_f64_mediumpath_v1,@function
        .size           $__internal_2_$__cuda_sm20_dsqrt_rn_f64_mediumpath_v1,($__internal_3_$__cuda_sm3x_div_rn_noftz_f32_slowpath - $__internal_2_$__cuda_sm20_dsqrt_rn_f64_mediumpath_v1)
$__internal_2_$__cuda_sm20_dsqrt_rn_f64_mediumpath_v1:
[----:B------:R-:W-:Y:S01]  /*2340*/  ISETP.GE.U32.AND P1, PT, R2, -0x3400000, PT ;  /* 0xfcc000000200780c */ /* 0x000fe20003f26070 */
[----:B------:R-:W-:Y:S01]  /*2350*/  BSSY.RECONVERGENT B1, `(.L_x_135) ;  /* 0x0000026000017945 */ /* 0x000fe20003800200 */
[----:B------:R-:W-:Y:S01]  /*2360*/  MOV R10, R14 ;  /* 0x0000000e000a7202 */ /* 0x000fe20000000f00 */
[----:B------:R-:W-:Y:S01]  /*2370*/  IMAD.MOV.U32 R2, RZ, RZ, R18 ;  /* 0x000000ffff027224 */ /* 0x000fe200078e0012 */
[----:B------:R-:W-:-:S09]  /*2380*/  MOV R3, R19 ;  /* 0x0000001300037202 */ /* 0x000fd20000000f00 */
[----:B------:R-:W-:Y:S05]  /*2390*/  @!P1 BRA `(.L_x_136) ;  /* 0x0000000000209947 */ /* 0x000fea0003800000 */
[----:B------:R-:W-:-:S10]  /*23a0*/  DFMA.RM R2, R2, R10, R16 ;  /* 0x0000000a0202722b */ /* 0x000fd40000004010 */
[----:B------:R-:W-:-:S04]  /*23b0*/  IADD3 R10, P1, PT, R2, 0x1, RZ ;  /* 0x00000001020a7810 */ /* 0x000fc80007f3e0ff */
[----:B------:R-:W-:-:S06]  /*23c0*/  IADD3.X R11, PT, PT, RZ, R3, RZ, P1, !PT ;  /* 0x00000003ff0b7210 */ /* 0x000fcc0000ffe4ff */
[----:B------:R-:W-:-:S08]  /*23d0*/  DFMA.RP R8, -R2, R10, R8 ;  /* 0x0000000a0208722b */ /* 0x000fd00000008108 */
[----:B------:R-:W-:-:S06]  /*23e0*/  DSETP.GT.AND P1, PT, R8, RZ, PT ;  /* 0x000000ff0800722a */ /* 0x000fcc0003f24000 */
[----:B------:R-:W-:Y:S02]  /*23f0*/  FSEL R2, R10, R2, P1 ;  /* 0x000000020a027208 */ /* 0x000fe40000800000 */
[----:B------:R-:W-:Y:S01]  /*2400*/  FSEL R3, R11, R3, P1 ;  /* 0x000000030b037208 */ /* 0x000fe20000800000 */
[----:B------:R-:W-:Y:S06]  /*2410*/  BRA `(.L_x_137) ;  /* 0x0000000000647947 */ /* 0x000fec0003800000 */
.L_x_136:
[----:B------:R-:W-:-:S14]  /*2420*/  DSETP.NE.AND P1, PT, R8, RZ, PT ;  /* 0x000000ff0800722a */ /* 0x000fdc0003f25000 */
[----:B------:R-:W-:Y:S05]  /*2430*/  @!P1 BRA `(.L_x_138) ;  /* 0x0000000000589947 */ /* 0x000fea0003800000 */
[----:B------:R-:W-:-:S13]  /*2440*/  ISETP.GE.AND P1, PT, R9, RZ, PT ;  /* 0x000000ff0900720c */ /* 0x000fda0003f26270 */
[----:B------:R-:W-:Y:S01]  /*2450*/  @!P1 IMAD.MOV.U32 R2, RZ, RZ, 0x0 ;  /* 0x00000000ff029424 */ /* 0x000fe200078e00ff */
[----:B------:R-:W-:Y:S01]  /*2460*/  @!P1 MOV R3, 0xfff80000 ;  /* 0xfff8000000039802 */ /* 0x000fe20000000f00 */
[----:B------:R-:W-:Y:S06]  /*2470*/  @!P1 BRA `(.L_x_137) ;  /* 0x00000000004c9947 */ /* 0x000fec0003800000 */
[----:B------:R-:W-:-:S13]  /*2480*/  ISETP.GT.AND P1, PT, R9, 0x7fefffff, PT ;  /* 0x7fefffff0900780c */ /* 0x000fda0003f24270 */
[----:B------:R-:W-:Y:S05]  /*2490*/  @P1 BRA `(.L_x_138) ;  /* 0x0000000000401947 */ /* 0x000fea0003800000 */
[----:B------:R-:W-:Y:S01]  /*24a0*/  DMUL R2, R8, 8.11296384146066816958e+31 ;  /* 0x4690000008027828 */ /* 0x000fe20000000000 */
[----:B------:R-:W-:Y:S01]  /*24b0*/  IMAD.MOV.U32 R12, RZ, RZ, 0x0 ;  /* 0x00000000ff0c7424 */ /* 0x000fe200078e00ff */
[----:B------:R-:W-:Y:S02]  /*24c0*/  MOV R8, RZ ;  /* 0x000000ff00087202 */ /* 0x000fe40000000f00 */
[----:B------:R-:W-:Y:S02]  /*24d0*/  MOV R13, 0x3fd80000 ;  /* 0x3fd80000000d7802 */ /* 0x000fe40000000f00 */
[----:B------:R-:W0:Y:S02]  /*24e0*/  MUFU.RSQ64H R9, R3 ;  /* 0x0000000300097308 */ /* 0x000e240000001c00 */
[----:B0-----:R-:W-:-:S08]  /*24f0*/  DMUL R10, R8, R8 ;  /* 0x00000008080a7228 */ /* 0x001fd00000000000 */
[----:B------:R-:W-:-:S08]  /*2500*/  DFMA R10, R2, -R10, 1 ;  /* 0x3ff00000020a742b */ /* 0x000fd0000000080a */
[----:B------:R-:W-:Y:S02]  /*2510*/  DFMA R12, R10, R12, 0.5 ;  /* 0x3fe000000a0c742b */ /* 0x000fe4000000000c */
[----:B------:R-:W-:-:S08]  /*2520*/  DMUL R10, R8, R10 ;  /* 0x0000000a080a7228 */ /* 0x000fd00000000000 */
[----:B------:R-:W-:-:S08]  /*2530*/  DFMA R10, R12, R10, R8 ;  /* 0x0000000a0c0a722b */ /* 0x000fd00000000008 */
[----:B------:R-:W-:Y:S02]  /*2540*/  DMUL R8, R2, R10 ;  /* 0x0000000a02087228 */ /* 0x000fe40000000000 */
[----:B------:R-:W-:-:S06]  /*2550*/  IADD3 R11, PT, PT, R11, -0x100000, RZ ;  /* 0xfff000000b0b7810 */ /* 0x000fcc0007ffe0ff */
[----:B------:R-:W-:-:S08]  /*2560*/  DFMA R12, R8, -R8, R2 ;  /* 0x80000008080c722b */ /* 0x000fd00000000002 */
[----:B------:R-:W-:-:S10]  /*2570*/  DFMA R2, R10, R12, R8 ;  /* 0x0000000c0a02722b */ /* 0x000fd40000000008 */
[----:B------:R-:W-:Y:S01]  /*2580*/  VIADD R3, R3, 0xfcb00000 ;  /* 0xfcb0000003037836 */ /* 0x000fe20000000000 */
[----:B------:R-:W-:Y:S06]  /*2590*/  BRA `(.L_x_137) ;  /* 0x0000000000047947 */ /* 0x000fec0003800000 */
.L_x_138:
[----:B------:R-:W-:-:S11]  /*25a0*/  DADD R2, R8, R8 ;  /* 0x0000000008027229 */ /* 0x000fd60000000008 */
.L_x_137:
[----:B------:R-:W-:Y:S05]  /*25b0*/  BSYNC.RECONVERGENT B1 ;  /* 0x0000000000017941 */ /* 0x000fea0003800200 */
.L_x_135:
[----:B------:R-:W-:Y:S01]  /*25c0*/  MOV R13, R3 ;  /* 0x00000003000d7202 */ /* 0x000fe20000000f00 */
[----:B------:R-:W-:Y:S01]  /*25d0*/  HFMA2 R3, -RZ, RZ, 0, 0 ;  /* 0x00000000ff037431 */ /* 0x000fe200000001ff */
[----:B------:R-:W-:Y:S01]  /*25e0*/  MOV R12, R2 ;  /* 0x00000002000c7202 */ /* 0x000fe20000000f00 */
[----:B------:R-:W-:-:S04]  /*25f0*/  IMAD.MOV.U32 R2, RZ, RZ, R0 ;  /* 0x000000ffff027224 */ /* 0x000fc800078e0000 */
[----:B------:R-:W-:Y:S05]  /*2600*/  RET.REL.NODEC R2 `(_Z23naive_layer_norm_kernelPfS_mm) ;  /* 0xffffffd8027c7950 */ /* 0x000fea0003c3ffff */
        .weak           $__internal_3_$__cuda_sm3x_div_rn_noftz_f32_slowpath
        .type           $__internal_3_$__cuda_sm3x_div_rn_noftz_f32_slowpath,@function
        .size           $__internal_3_$__cuda_sm3x_div_rn_noftz_f32_slowpath,(.L_x_154 - $__internal_3_$__cuda_sm3x_div_rn_noftz_f32_slowpath)
$__internal_3_$__cuda_sm3x_div_rn_noftz_f32_slowpath:
[----:B------:R-:W-:Y:S01]  /*2610*/  SHF.R.U32.HI R4, RZ, 0x17, R3 ;  /* 0x00000017ff047819 */ /* 0x000fe20000011603 */
[----:B------:R-:W-:Y:S01]  /*2620*/  BSSY.RECONVERGENT B0, `(.L_x_139) ;  /* 0x0000065000007945 */ /* 0x000fe20003800200 */
[----:B------:R-:W-:Y:S02]  /*2630*/  SHF.R.U32.HI R7, RZ, 0x17, R0 ;  /* 0x00000017ff077819 */ /* 0x000fe40000011600 */
[----:B------:R-:W-:Y:S02]  /*2640*/  LOP3.LUT R4, R4, 0xff, RZ, 0xc0, !PT ;  /* 0x000000ff04047812 */ /* 0x000fe400078ec0ff */
[----:B------:R-:W-:Y:S02]  /*2650*/  LOP3.LUT R7, R7, 0xff, RZ, 0xc0, !PT ;  /* 0x000000ff07077812 */ /* 0x000fe400078ec0ff */
[----:B------:R-:W-:-:S03]  /*2660*/  IADD3 R2, PT, PT, R4, -0x1, RZ ;  /* 0xffffffff04027810 */ /* 0x000fc60007ffe0ff */
[----:B------:R-:W-:Y:S01]  /*2670*/  VIADD R9, R7, 0xffffffff ;  /* 0xffffffff07097836 */ /* 0x000fe20000000000 */
[----:B------:R-:W-:-:S04]  /*2680*/  ISETP.GT.U32.AND P1, PT, R2, 0xfd, PT ;  /* 0x000000fd0200780c */ /* 0x000fc80003f24070 */
[----:B------:R-:W-:Y:S02]  /*2690*/  ISETP.GT.U32.OR P1, PT, R9, 0xfd, P1 ;  /* 0x000000fd0900780c */ /* 0x000fe40000f24470 */
[----:B------:R-:W-:-:S11]  /*26a0*/  MOV R9, R3 ;  /* 0x0000000300097202 */ /* 0x000fd60000000f00 */
[----:B------:R-:W-:Y:S01]  /*26b0*/  @!P1 MOV R2, RZ ;  /* 0x000000ff00029202 */ /* 0x000fe20000000f00 */
[----:B------:R-:W-:Y:S06]  /*26c0*/  @!P1 BRA `(.L_x_140) ;  /* 0x0000000000649947 */ /* 0x000fec0003800000 */
[----:B------:R-:W-:Y:S02]  /*26d0*/  FSETP.GTU.FTZ.AND P1, PT, |R0|, +INF , PT ;  /* 0x7f8000000000780b */ /* 0x000fe40003f3c200 */
[----:B------:R-:W-:-:S04]  /*26e0*/  FSETP.GTU.FTZ.AND P2, PT, |R3|, +INF , PT ;  /* 0x7f8000000300780b */ /* 0x000fc80003f5c200 */
[----:B------:R-:W-:-:S13]  /*26f0*/  PLOP3.LUT P1, PT, P1, P2, PT, 0xf8, 0x8f ;  /* 0x00000000008f781c */ /* 0x000fda0000f25f70 */
[----:B------:R-:W-:Y:S05]  /*2700*/  @P1 BRA `(.L_x_141) ;  /* 0x0000000400541947 */ /* 0x000fea0003800000 */
[----:B------:R-:W-:-:S13]  /*2710*/  LOP3.LUT P1, RZ, R9, 0x7fffffff, R0, 0xc8, !PT ;  /* 0x7fffffff09ff7812 */ /* 0x000fda000782c800 */
[----:B------:R-:W-:Y:S05]  /*2720*/  @!P1 BRA `(.L_x_142) ;  /* 0x0000000400449947 */ /* 0x000fea0003800000 */
[C---:B------:R-:W-:Y:S02]  /*2730*/  FSETP.NEU.FTZ.AND P3, PT, |R0|.reuse, +INF , PT ;  /* 0x7f8000000000780b */ /* 0x040fe40003f7d200 */
        /* <DEDUP_REMOVED lines=9> */
[----:B------:R-:W-:-:S05]  /*27d0*/  VIADD R2, R7, 0xffffffff ;  /* 0xffffffff07027836 */ /* 0x000fca0000000000 */
[----:B------:R-:W-:Y:S02]  /*27e0*/  ISETP.GE.AND P1, PT, R2, RZ, PT ;  /* 0x000000ff0200720c */ /* 0x000fe40003f26270 */
[----:B------:R-:W-:-:S04]  /*27f0*/  IADD3 R2, PT, PT, R4, -0x1, RZ ;  /* 0xffffffff04027810 */ /* 0x000fc80007ffe0ff */
[----:B------:R-:W-:-:S07]  /*2800*/  ISETP.GE.AND P2, PT, R2, RZ, PT ;  /* 0x000000ff0200720c */ /* 0x000fce0003f46270 */
[----:B------:R-:W-:Y:S01]  /*2810*/  @P1 MOV R2, RZ ;  /* 0x000000ff00021202 */ /* 0x000fe20000000f00 */
[----:B------:R-:W-:Y:S02]  /*2820*/  @!P1 IMAD.MOV.U32 R2, RZ, RZ, -0x40 ;  /* 0xffffffc0ff029424 */ /* 0x000fe400078e00ff */
[----:B------:R-:W-:-:S03]  /*2830*/  @!P1 FFMA R0, R0, 1.84467440737095516160e+19, RZ ;  /* 0x5f80000000009823 */ /* 0x000fc600000000ff */
[----:B------:R-:W-:Y:S01]  /*2840*/  @!P2 FFMA R9, R3, 1.84467440737095516160e+19, RZ ;  /* 0x5f8000000309a823 */ /* 0x000fe200000000ff */
[----:B------:R-:W-:-:S07]  /*2850*/  @!P2 IADD3 R2, PT, PT, R2, 0x40, RZ ;  /* 0x000000400202a810 */ /* 0x000fce0007ffe0ff */
.L_x_140:
[----:B------:R-:W-:Y:S01]  /*2860*/  LEA R16, R4, 0xc0800000, 0x17 ;  /* 0xc080000004107811 */ /* 0x000fe200078eb8ff */
[----:B------:R-:W-:Y:S01]  /*2870*/  VIADD R7, R7, 0xffffff81 ;  /* 0xffffff8107077836 */ /* 0x000fe20000000000 */
[----:B------:R-:W-:Y:S02]  /*2880*/  BSSY.RECONVERGENT B1, `(.L_x_145) ;  /* 0x0000035000017945 */ /* 0x000fe40003800200 */
[----:B------:R-:W-:Y:S01]  /*2890*/  IADD3 R19, PT, PT, -R16, R9, RZ ;  /* 0x0000000910137210 */ /* 0x000fe20007ffe1ff */
[C---:B------:R-:W-:Y:S01]  /*28a0*/  IMAD R0, R7.reuse, -0x800000, R0 ;  /* 0xff80000007007824 */ /* 0x040fe200078e0200 */
[----:B------:R-:W-:Y:S02]  /*28b0*/  IADD3 R7, PT, PT, R7, 0x7f, -R4 ;  /* 0x0000007f07077810 */ /* 0x000fe40007ffe804 */
[----:B------:R-:W0:Y:S01]  /*28c0*/  MUFU.RCP R16, R19 ;  /* 0x0000001300107308 */ /* 0x000e220000001000 */
[----:B------:R-:W-:Y:S01]  /*28d0*/  FADD.FTZ R9, -R19, -RZ ;  /* 0x800000ff13097221 */ /* 0x000fe20000010100 */
[----:B------:R-:W-:-:S03]  /*28e0*/  IADD3 R7, PT, PT, R7, R2, RZ ;  /* 0x0000000207077210 */ /* 0x000fc60007ffe0ff */
[----:B0-----:R-:W-:-:S04]  /*28f0*/  FFMA R17, R16, R9, 1 ;  /* 0x3f80000010117423 */ /* 0x001fc80000000009 */
[----:B------:R-:W-:-:S04]  /*2900*/  FFMA R17, R16, R17, R16 ;  /* 0x0000001110117223 */ /* 0x000fc80000000010 */
[----:B------:R-:W-:-:S04]  /*2910*/  FFMA R16, R0, R17, RZ ;  /* 0x0000001100107223 */ /* 0x000fc800000000ff */
[----:B------:R-:W-:-:S04]  /*2920*/  FFMA R18, R9, R16, R0 ;  /* 0x0000001009127223 */ /* 0x000fc80000000000 */
[----:B------:R-:W-:-:S04]  /*2930*/  FFMA R18, R17, R18, R16 ;  /* 0x0000001211127223 */ /* 0x000fc80000000010 */
[----:B------:R-:W-:-:S04]  /*2940*/  FFMA R9, R9, R18, R0 ;  /* 0x0000001209097223 */ /* 0x000fc80000000000 */
[----:B------:R-:W-:-:S05]  /*2950*/  FFMA R0, R17, R9, R18 ;  /* 0x0000000911007223 */ /* 0x000fca0000000012 */
[----:B------:R-:W-:-:S04]  /*2960*/  SHF.R.U32.HI R4, RZ, 0x17, R0 ;  /* 0x00000017ff047819 */ /* 0x000fc80000011600 */
[----:B------:R-:W-:-:S04]  /*2970*/  LOP3.LUT R2, R4, 0xff, RZ, 0xc0, !PT ;  /* 0x000000ff04027812 */ /* 0x000fc800078ec0ff */
[----:B------:R-:W-:-:S05]  /*2980*/  IADD3 R2, PT, PT, R2, R7, RZ ;  /* 0x0000000702027210 */ /* 0x000fca0007ffe0ff */
        /* <DEDUP_REMOVED lines=13> */
[----:B------:R-:W-:Y:S02]  /*2a60*/  IADD3 R9, PT, PT, R2, 0x20, RZ ;  /* 0x0000002002097810 */ /* 0x000fe40007ffe0ff */
[----:B------:R-:W-:Y:S02]  /*2a70*/  LOP3.LUT R4, R4, 0x7fffff, RZ, 0xc0, !PT ;  /* 0x007fffff04047812 */ /* 0x000fe400078ec0ff */
[----:B------:R-:W-:Y:S02]  /*2a80*/  ISETP.NE.AND P3, PT, R2, RZ, PT ;  /* 0x000000ff0200720c */ /* 0x000fe40003f65270 */
[----:B------:R-:W-:Y:S02]  /*2a90*/  LOP3.LUT R4, R4, 0x800000, RZ, 0xfc, !PT ;  /* 0x0080000004047812 */ /* 0x000fe400078efcff */
[----:B------:R-:W-:-:S02]  /*2aa0*/  ISETP.NE.AND P2, PT, R2, RZ, PT ;  /* 0x000000ff0200720c */ /* 0x000fc40003f45270 */
[----:B------:R-:W-:Y:S02]  /*2ab0*/  IADD3 R2, PT, PT, -R2, RZ, RZ ;  /* 0x000000ff02027210 */ /* 0x000fe40007ffe1ff */
[----:B------:R-:W-:Y:S02]  /*2ac0*/  SHF.L.U32 R9, R4, R9, RZ ;  /* 0x0000000904097219 */ /* 0x000fe400000006ff */
[----:B------:R-:W-:Y:S02]  /*2ad0*/  FSETP.NEU.FTZ.AND P1, PT, R7, R18, PT ;  /* 0x000000120700720b */ /* 0x000fe40003f3d000 */
[----:B------:R-:W-:Y:S02]  /*2ae0*/  SEL R7, R2, RZ, P3 ;  /* 0x000000ff02077207 */ /* 0x000fe40001800000 */
[----:B------:R-:W-:Y:S02]  /*2af0*/  ISETP.NE.AND P2, PT, R9, RZ, P2 ;  /* 0x000000ff0900720c */ /* 0x000fe40001745270 */
[----:B------:R-:W-:-:S02]  /*2b00*/  SHF.R.U32.HI R7, RZ, R7, R4 ;  /* 0x00000007ff077219 */ /* 0x000fc40000011604 */
[----:B------:R-:W-:Y:S02]  /*2b10*/  PLOP3.LUT P1, PT, P1, P2, PT, 0xf8, 0x8f ;  /* 0x00000000008f781c */ /* 0x000fe40000f25f70 */
[----:B------:R-:W-:Y:S02]  /*2b20*/  SHF.R.U32.HI R4, RZ, 0x1, R7 ;  /* 0x00000001ff047819 */ /* 0x000fe40000011607 */
[----:B------:R-:W-:-:S04]  /*2b30*/  SEL R9, RZ, 0x1, !P1 ;  /* 0x00000001ff097807 */ /* 0x000fc80004800000 */
[----:B------:R-:W-:-:S04]  /*2b40*/  LOP3.LUT R2, R9, 0x1, R4, 0xf8, !PT ;  /* 0x0000000109027812 */ /* 0x000fc800078ef804 */
[----:B------:R-:W-:-:S05]  /*2b50*/  LOP3.LUT R7, R2, R7, RZ, 0xc0, !PT ;  /* 0x0000000702077212 */ /* 0x000fca00078ec0ff */
[----:B------:R-:W-:-:S05]  /*2b60*/  IMAD.IADD R7, R4, 0x1, R7 ;  /* 0x0000000104077824 */ /* 0x000fca00078e0207 */
[----:B------:R-:W-:Y:S01]  /*2b70*/  LOP3.LUT R0, R7, R0, RZ, 0xfc, !PT ;  /* 0x0000000007007212 */ /* 0x000fe200078efcff */
[----:B------:R-:W-:Y:S06]  /*2b80*/  BRA `(.L_x_148) ;  /* 0x0000000000107947 */ /* 0x000fec0003800000 */
.L_x_147:
[----:B------:R-:W-:-:S04]  /*2b90*/  LOP3.LUT R0, R0, 0x80000000, RZ, 0xc0, !PT ;  /* 0x8000000000007812 */ /* 0x000fc800078ec0ff */
[----:B------:R-:W-:Y:S01]  /*2ba0*/  LOP3.LUT R0, R0, 0x7f800000, RZ, 0xfc, !PT ;  /* 0x7f80000000007812 */ /* 0x000fe200078efcff */
[----:B------:R-:W-:Y:S06]  /*2bb0*/  BRA `(.L_x_148) ;  /* 0x0000000000047947 */ /* 0x000fec0003800000 */
.L_x_146:
[----:B------:R-:W-:-:S07]  /*2bc0*/  LEA R0, R7, R0, 0x17 ;  /* 0x0000000007007211 */ /* 0x000fce00078eb8ff */
.L_x_148:
[----:B------:R-:W-:Y:S05]  /*2bd0*/  BSYNC.RECONVERGENT B1 ;  /* 0x0000000000017941 */ /* 0x000fea0003800200 */
.L_x_145:
[----:B------:R-:W-:Y:S05]  /*2be0*/  BRA `(.L_x_149) ;  /* 0x0000000000207947 */ /* 0x000fea0003800000 */
.L_x_144:
[----:B------:R-:W-:-:S04]  /*2bf0*/  LOP3.LUT R0, R9, 0x80000000, R0, 0x48, !PT ;  /* 0x8000000009007812 */ /* 0x000fc800078e4800 */
[----:B------:R-:W-:Y:S01]  /*2c00*/  LOP3.LUT R0, R0, 0x7f800000, RZ, 0xfc, !PT ;  /* 0x7f80000000007812 */ /* 0x000fe200078efcff */
[----:B------:R-:W-:Y:S06]  /*2c10*/  BRA `(.L_x_149) ;  /* 0x0000000000147947 */ /* 0x000fec0003800000 */
.L_x_143:
[----:B------:R-:W-:Y:S01]  /*2c20*/  LOP3.LUT R0, R9, 0x80000000, R0, 0x48, !PT ;  /* 0x8000000009007812 */ /* 0x000fe200078e4800 */
[----:B------:R-:W-:Y:S06]  /*2c30*/  BRA `(.L_x_149) ;  /* 0x00000000000c7947 */ /* 0x000fec0003800000 */
.L_x_142:
[----:B------:R-:W0:Y:S01]  /*2c40*/  MUFU.RSQ R0, -QNAN ;  /* 0xffc0000000007908 */ /* 0x000e220000001400 */
[----:B------:R-:W-:Y:S05]  /*2c50*/  BRA `(.L_x_149) ;  /* 0x0000000000047947 */ /* 0x000fea0003800000 */
.L_x_141:
[----:B------:R-:W-:-:S07]  /*2c60*/  FADD.FTZ R0, R0, R3 ;  /* 0x0000000300007221 */ /* 0x000fce0000010000 */
.L_x_149:
[----:B------:R-:W-:Y:S05]  /*2c70*/  BSYNC.RECONVERGENT B0 ;  /* 0x0000000000007941 */ /* 0x000fea0003800200 */
.L_x_139:
[----:B------:R-:W-:-:S04]  /*2c80*/  HFMA2 R9, -RZ, RZ, 0, 0 ;  /* 0x00000000ff097431 */ /* 0x000fc800000001ff */
[----:B0-----:R-:W-:Y:S05]  /*2c90*/  RET.REL.NODEC R8 `(_Z23naive_layer_norm_kernelPfS_mm) ;  /* 0xffffffd008d87950 */ /* 0x001fea0003c3ffff */
.L_x_150:
        /* <DEDUP_REMOVED lines=14> */
.L_x_154:


//--------------------- .nv.shared._Z33block_reduction_layer_norm_kernelPfS_mm --------------------------
	.section	.nv.shared._Z33block_reduction_layer_norm_kernelPfS_mm,"aw",@nobits
	.sectionflags	@""
	.align	4
.nv.shared._Z33block_reduction_layer_norm_kernelPfS_mm:
	.zero		9216


//--------------------- .nv.shared.reserved.0     --------------------------
	.section	.nv.shared.reserved.0,"aw",@nobits
	.weak		__nv_reservedSMEM_offset_0_alias
	.size		__nv_reservedSMEM_offset_0_alias, 0, 64
	.other		__nv_reservedSMEM_offset_0_alias,@"STO_CUDA_RESERVED_SHARED STV_DEFAULT"
__nv_reservedSMEM_offset_0_alias:
	.zero		0
	.zero		64


//--------------------- .nv.constant0._Z33block_reduction_layer_norm_kernelPfS_mm --------------------------
	.section	.nv.constant0._Z33block_reduction_layer_norm_kernelPfS_mm,"a",@progbits
	.sectionflags	@""
	.align	4
.nv.constant0._Z33block_reduction_layer_norm_kernelPfS_mm:
	.zero		928


//--------------------- .nv.constant0._Z23naive_layer_norm_kernelPfS_mm --------------------------
	.section	.nv.constant0._Z23naive_layer_norm_kernelPfS_mm,"a",@progbits
	.sectionflags	@""
	.align	4
.nv.constant0._Z23naive_layer_norm_kernelPfS_mm:
	.zero		928


//--------------------- SYMBOLS --------------------------

	.type		.nv.reservedSmem.offset0,@object
	.size		.nv.reservedSmem.offset0,0x4
	.type		.nv.reservedSmem.cap,@object
	.size		.nv.reservedSmem.cap,0x4
